//
// Generated by NVIDIA NVVM Compiler
//
// Compiler Build ID: CL-36424714
// Cuda compilation tools, release 13.0, V13.0.88
// Based on NVVM 20.0.0
//

.version 9.0
.target sm_100
.address_size 64

	// .globl	_Z23layer_norm_kernel_floatPfPKfS1_S1_fiii
// _ZZ23layer_norm_kernel_floatPfPKfS1_S1_fiiiE6s_mean has been demoted
// _ZZ22layer_norm_kernel_halfP6__halfPKS_S2_S2_fiiiE6s_mean has been demoted
.extern .shared .align 16 .b8 s_data[];

.visible .entry _Z23layer_norm_kernel_floatPfPKfS1_S1_fiii(
	.param .u64 .ptr .align 1 _Z23layer_norm_kernel_floatPfPKfS1_S1_fiii_param_0,
	.param .u64 .ptr .align 1 _Z23layer_norm_kernel_floatPfPKfS1_S1_fiii_param_1,
	.param .u64 .ptr .align 1 _Z23layer_norm_kernel_floatPfPKfS1_S1_fiii_param_2,
	.param .u64 .ptr .align 1 _Z23layer_norm_kernel_floatPfPKfS1_S1_fiii_param_3,
	.param .f32 _Z23layer_norm_kernel_floatPfPKfS1_S1_fiii_param_4,
	.param .u32 _Z23layer_norm_kernel_floatPfPKfS1_S1_fiii_param_5,
	.param .u32 _Z23layer_norm_kernel_floatPfPKfS1_S1_fiii_param_6,
	.param .u32 _Z23layer_norm_kernel_floatPfPKfS1_S1_fiii_param_7
)
{
	.reg .pred 	%p<18>;
	.reg .b32 	%r<35>;
	.reg .b32 	%f<45>;
	.reg .b64 	%rd<19>;
	// demoted variable
	.shared .align 4 .f32 _ZZ23layer_norm_kernel_floatPfPKfS1_S1_fiiiE6s_mean;
	ld.param.u64 	%rd5, [_Z23layer_norm_kernel_floatPfPKfS1_S1_fiii_param_0];
	ld.param.u64 	%rd8, [_Z23layer_norm_kernel_floatPfPKfS1_S1_fiii_param_1];
	ld.param.u64 	%rd6, [_Z23layer_norm_kernel_floatPfPKfS1_S1_fiii_param_2];
	ld.param.u64 	%rd7, [_Z23layer_norm_kernel_floatPfPKfS1_S1_fiii_param_3];
	ld.param.f32 	%f12, [_Z23layer_norm_kernel_floatPfPKfS1_S1_fiii_param_4];
	ld.param.u32 	%r19, [_Z23layer_norm_kernel_floatPfPKfS1_S1_fiii_param_6];
	ld.param.u32 	%r20, [_Z23layer_norm_kernel_floatPfPKfS1_S1_fiii_param_7];
	cvta.to.global.u64 	%rd1, %rd8;
	mov.u32 	%r1, %ctaid.x;
	mov.u32 	%r34, %tid.x;
	setp.ge.s32 	%p1, %r34, %r20;
	mov.f32 	%f40, 0f00000000;
	@%p1 bra 	$L__BB0_5;
	mul.lo.s32 	%r3, %r20, %r1;
	mov.f32 	%f40, 0f00000000;
	mov.u32 	%r4, %ntid.x;
	mov.u32 	%r30, %r34;
$L__BB0_2:
	setp.ge.s32 	%p2, %r30, %r19;
	@%p2 bra 	$L__BB0_4;
	add.s32 	%r21, %r30, %r3;
	mul.wide.s32 	%rd9, %r21, 4;
	add.s64 	%rd10, %rd1, %rd9;
	ld.global.f32 	%f15, [%rd10];
	add.f32 	%f40, %f40, %f15;
$L__BB0_4:
	add.s32 	%r30, %r30, %r4;
	setp.lt.s32 	%p3, %r30, %r20;
	@%p3 bra 	$L__BB0_2;
$L__BB0_5:
	shl.b32 	%r22, %r34, 2;
	mov.u32 	%r23, s_data;
	add.s32 	%r7, %r23, %r22;
	st.shared.f32 	[%r7], %f40;
	bar.sync 	0;
	mov.u32 	%r8, %ntid.x;
	setp.lt.u32 	%p4, %r8, 2;
	@%p4 bra 	$L__BB0_10;
	mov.u32 	%r31, %r8;
$L__BB0_7:
	shr.u32 	%r10, %r31, 1;
	setp.ge.u32 	%p5, %r34, %r10;
	@%p5 bra 	$L__BB0_9;
	shl.b32 	%r24, %r10, 2;
	add.s32 	%r25, %r7, %r24;
	ld.shared.f32 	%f16, [%r25];
	ld.shared.f32 	%f17, [%r7];
	add.f32 	%f18, %f16, %f17;
	st.shared.f32 	[%r7], %f18;
$L__BB0_9:
	bar.sync 	0;
	setp.gt.u32 	%p6, %r31, 3;
	mov.u32 	%r31, %r10;
	@%p6 bra 	$L__BB0_7;
$L__BB0_10:
	setp.ne.s32 	%p7, %r34, 0;
	@%p7 bra 	$L__BB0_12;
	ld.shared.f32 	%f19, [s_data];
	cvt.rn.f32.s32 	%f20, %r19;
	div.rn.f32 	%f21, %f19, %f20;
	st.shared.f32 	[_ZZ23layer_norm_kernel_floatPfPKfS1_S1_fiiiE6s_mean], %f21;
$L__BB0_12:
	setp.ge.s32 	%p8, %r34, %r20;
	bar.sync 	0;
	mov.f32 	%f43, 0f00000000;
	ld.shared.f32 	%f5, [_ZZ23layer_norm_kernel_floatPfPKfS1_S1_fiiiE6s_mean];
	@%p8 bra 	$L__BB0_17;
	mul.lo.s32 	%r11, %r20, %r1;
	mov.f32 	%f43, 0f00000000;
	mov.u32 	%r32, %r34;
$L__BB0_14:
	setp.ge.s32 	%p9, %r32, %r19;
	@%p9 bra 	$L__BB0_16;
	add.s32 	%r26, %r32, %r11;
	mul.wide.s32 	%rd11, %r26, 4;
	add.s64 	%rd12, %rd1, %rd11;
	ld.global.f32 	%f24, [%rd12];
	sub.f32 	%f25, %f24, %f5;
	fma.rn.f32 	%f43, %f25, %f25, %f43;
$L__BB0_16:
	add.s32 	%r32, %r32, %r8;
	setp.lt.s32 	%p10, %r32, %r20;
	@%p10 bra 	$L__BB0_14;
$L__BB0_17:
	setp.lt.u32 	%p11, %r8, 2;
	st.shared.f32 	[%r7], %f43;
	bar.sync 	0;
	@%p11 bra 	$L__BB0_22;
	mov.u32 	%r33, %r8;
$L__BB0_19:
	shr.u32 	%r15, %r33, 1;
	setp.ge.u32 	%p12, %r34, %r15;
	@%p12 bra 	$L__BB0_21;
	shl.b32 	%r27, %r15, 2;
	add.s32 	%r28, %r7, %r27;
	ld.shared.f32 	%f26, [%r28];
	ld.shared.f32 	%f27, [%r7];
	add.f32 	%f28, %f26, %f27;
	st.shared.f32 	[%r7], %f28;
$L__BB0_21:
	bar.sync 	0;
	setp.gt.u32 	%p13, %r33, 3;
	mov.u32 	%r33, %r15;
	@%p13 bra 	$L__BB0_19;
$L__BB0_22:
	setp.ne.s32 	%p14, %r34, 0;
	@%p14 bra 	$L__BB0_24;
	ld.shared.f32 	%f29, [s_data];
	cvt.rn.f32.s32 	%f30, %r19;
	div.rn.f32 	%f31, %f29, %f30;
	st.shared.f32 	[_ZZ23layer_norm_kernel_floatPfPKfS1_S1_fiiiE6s_mean], %f31;
$L__BB0_24:
	setp.ge.s32 	%p15, %r34, %r20;
	bar.sync 	0;
	ld.shared.f32 	%f32, [_ZZ23layer_norm_kernel_floatPfPKfS1_S1_fiiiE6s_mean];
	add.f32 	%f10, %f12, %f32;
	@%p15 bra 	$L__BB0_29;
	mul.lo.s32 	%r16, %r20, %r1;
	cvta.to.global.u64 	%rd2, %rd6;
	cvta.to.global.u64 	%rd3, %rd7;
	cvta.to.global.u64 	%rd4, %rd5;
	rsqrt.approx.f32 	%f11, %f10;
$L__BB0_26:
	setp.ge.s32 	%p16, %r34, %r19;
	@%p16 bra 	$L__BB0_28;
	add.s32 	%r29, %r34, %r16;
	mul.wide.s32 	%rd13, %r29, 4;
	add.s64 	%rd14, %rd1, %rd13;
	ld.global.f32 	%f33, [%rd14];
	sub.f32 	%f34, %f33, %f5;
	mul.f32 	%f35, %f11, %f34;
	mul.wide.s32 	%rd15, %r34, 4;
	add.s64 	%rd16, %rd2, %rd15;
	ld.global.f32 	%f36, [%rd16];
	add.s64 	%rd17, %rd3, %rd15;
	ld.global.f32 	%f37, [%rd17];
	fma.rn.f32 	%f38, %f36, %f35, %f37;
	add.s64 	%rd18, %rd4, %rd13;
	st.global.f32 	[%rd18], %f38;
$L__BB0_28:
	add.s32 	%r34, %r34, %r8;
	setp.lt.s32 	%p17, %r34, %r20;
	@%p17 bra 	$L__BB0_26;
$L__BB0_29:
	ret;

}
	// .globl	_Z22layer_norm_kernel_halfP6__halfPKS_S2_S2_fiii
.visible .entry _Z22layer_norm_kernel_halfP6__halfPKS_S2_S2_fiii(
	.param .u64 .ptr .align 1 _Z22layer_norm_kernel_halfP6__halfPKS_S2_S2_fiii_param_0,
	.param .u64 .ptr .align 1 _Z22layer_norm_kernel_halfP6__halfPKS_S2_S2_fiii_param_1,
	.param .u64 .ptr .align 1 _Z22layer_norm_kernel_halfP6__halfPKS_S2_S2_fiii_param_2,
	.param .u64 .ptr .align 1 _Z22layer_norm_kernel_halfP6__halfPKS_S2_S2_fiii_param_3,
	.param .f32 _Z22layer_norm_kernel_halfP6__halfPKS_S2_S2_fiii_param_4,
	.param .u32 _Z22layer_norm_kernel_halfP6__halfPKS_S2_S2_fiii_param_5,
	.param .u32 _Z22layer_norm_kernel_halfP6__halfPKS_S2_S2_fiii_param_6,
	.param .u32 _Z22layer_norm_kernel_halfP6__halfPKS_S2_S2_fiii_param_7
)
{
	.reg .pred 	%p<18>;
	.reg .b16 	%rs<7>;
	.reg .b32 	%r<35>;
	.reg .b32 	%f<45>;
	.reg .b64 	%rd<19>;
	// demoted variable
	.shared .align 4 .f32 _ZZ22layer_norm_kernel_halfP6__halfPKS_S2_S2_fiiiE6s_mean;
	ld.param.u64 	%rd5, [_Z22layer_norm_kernel_halfP6__halfPKS_S2_S2_fiii_param_0];
	ld.param.u64 	%rd8, [_Z22layer_norm_kernel_halfP6__halfPKS_S2_S2_fiii_param_1];
	ld.param.u64 	%rd6, [_Z22layer_norm_kernel_halfP6__halfPKS_S2_S2_fiii_param_2];
	ld.param.u64 	%rd7, [_Z22layer_norm_kernel_halfP6__halfPKS_S2_S2_fiii_param_3];
	ld.param.f32 	%f12, [_Z22layer_norm_kernel_halfP6__halfPKS_S2_S2_fiii_param_4];
	ld.param.u32 	%r19, [_Z22layer_norm_kernel_halfP6__halfPKS_S2_S2_fiii_param_6];
	ld.param.u32 	%r20, [_Z22layer_norm_kernel_halfP6__halfPKS_S2_S2_fiii_param_7];
	cvta.to.global.u64 	%rd1, %rd8;
	mov.u32 	%r1, %ctaid.x;
	mov.u32 	%r34, %tid.x;
	setp.ge.s32 	%p1, %r34, %r20;
	mov.f32 	%f40, 0f00000000;
	@%p1 bra 	$L__BB1_5;
	mul.lo.s32 	%r3, %r20, %r1;
	mov.f32 	%f40, 0f00000000;
	mov.u32 	%r4, %ntid.x;
	mov.u32 	%r30, %r34;
$L__BB1_2:
	setp.ge.s32 	%p2, %r30, %r19;
	@%p2 bra 	$L__BB1_4;
	add.s32 	%r21, %r30, %r3;
	mul.wide.s32 	%rd9, %r21, 2;
	add.s64 	%rd10, %rd1, %rd9;
	ld.global.u16 	%rs1, [%rd10];
	// begin inline asm
	{  cvt.f32.f16 %f15, %rs1;}

	// end inline asm
	add.f32 	%f40, %f40, %f15;
$L__BB1_4:
	add.s32 	%r30, %r30, %r4;
	setp.lt.s32 	%p3, %r30, %r20;
	@%p3 bra 	$L__BB1_2;
$L__BB1_5:
	shl.b32 	%r22, %r34, 2;
	mov.u32 	%r23, s_data;
	add.s32 	%r7, %r23, %r22;
	st.shared.f32 	[%r7], %f40;
	bar.sync 	0;
	mov.u32 	%r8, %ntid.x;
	setp.lt.u32 	%p4, %r8, 2;
	@%p4 bra 	$L__BB1_10;
	mov.u32 	%r31, %r8;
$L__BB1_7:
	shr.u32 	%r10, %r31, 1;
	setp.ge.u32 	%p5, %r34, %r10;
	@%p5 bra 	$L__BB1_9;
	shl.b32 	%r24, %r10, 2;
	add.s32 	%r25, %r7, %r24;
	ld.shared.f32 	%f16, [%r25];
	ld.shared.f32 	%f17, [%r7];
	add.f32 	%f18, %f16, %f17;
	st.shared.f32 	[%r7], %f18;
$L__BB1_9:
	bar.sync 	0;
	setp.gt.u32 	%p6, %r31, 3;
	mov.u32 	%r31, %r10;
	@%p6 bra 	$L__BB1_7;
$L__BB1_10:
	setp.ne.s32 	%p7, %r34, 0;
	@%p7 bra 	$L__BB1_12;
	ld.shared.f32 	%f19, [s_data];
	cvt.rn.f32.s32 	%f20, %r19;
	div.rn.f32 	%f21, %f19, %f20;
	st.shared.f32 	[_ZZ22layer_norm_kernel_halfP6__halfPKS_S2_S2_fiiiE6s_mean], %f21;
$L__BB1_12:
	setp.ge.s32 	%p8, %r34, %r20;
	bar.sync 	0;
	mov.f32 	%f43, 0f00000000;
	ld.shared.f32 	%f5, [_ZZ22layer_norm_kernel_halfP6__halfPKS_S2_S2_fiiiE6s_mean];
	@%p8 bra 	$L__BB1_17;
	mul.lo.s32 	%r11, %r20, %r1;
	mov.f32 	%f43, 0f00000000;
	mov.u32 	%r32, %r34;
$L__BB1_14:
	setp.ge.s32 	%p9, %r32, %r19;
	@%p9 bra 	$L__BB1_16;
	add.s32 	%r26, %r32, %r11;
	mul.wide.s32 	%rd11, %r26, 2;
	add.s64 	%rd12, %rd1, %rd11;
	ld.global.u16 	%rs2, [%rd12];
	// begin inline asm
	{  cvt.f32.f16 %f24, %rs2;}

	// end inline asm
	sub.f32 	%f25, %f24, %f5;
	fma.rn.f32 	%f43, %f25, %f25, %f43;
$L__BB1_16:
	add.s32 	%r32, %r32, %r8;
	setp.lt.s32 	%p10, %r32, %r20;
	@%p10 bra 	$L__BB1_14;
$L__BB1_17:
	setp.lt.u32 	%p11, %r8, 2;
	st.shared.f32 	[%r7], %f43;
	bar.sync 	0;
	@%p11 bra 	$L__BB1_22;
	mov.u32 	%r33, %r8;
$L__BB1_19:
	shr.u32 	%r15, %r33, 1;
	setp.ge.u32 	%p12, %r34, %r15;
	@%p12 bra 	$L__BB1_21;
	shl.b32 	%r27, %r15, 2;
	add.s32 	%r28, %r7, %r27;
	ld.shared.f32 	%f26, [%r28];
	ld.shared.f32 	%f27, [%r7];
	add.f32 	%f28, %f26, %f27;
	st.shared.f32 	[%r7], %f28;
$L__BB1_21:
	bar.sync 	0;
	setp.gt.u32 	%p13, %r33, 3;
	mov.u32 	%r33, %r15;
	@%p13 bra 	$L__BB1_19;
$L__BB1_22:
	setp.ne.s32 	%p14, %r34, 0;
	@%p14 bra 	$L__BB1_24;
	ld.shared.f32 	%f29, [s_data];
	cvt.rn.f32.s32 	%f30, %r19;
	div.rn.f32 	%f31, %f29, %f30;
	st.shared.f32 	[_ZZ22layer_norm_kernel_halfP6__halfPKS_S2_S2_fiiiE6s_mean], %f31;
$L__BB1_24:
	setp.ge.s32 	%p15, %r34, %r20;
	bar.sync 	0;
	ld.shared.f32 	%f32, [_ZZ22layer_norm_kernel_halfP6__halfPKS_S2_S2_fiiiE6s_mean];
	add.f32 	%f10, %f12, %f32;
	@%p15 bra 	$L__BB1_29;
	mul.lo.s32 	%r16, %r20, %r1;
	cvta.to.global.u64 	%rd2, %rd6;
	cvta.to.global.u64 	%rd3, %rd7;
	cvta.to.global.u64 	%rd4, %rd5;
	rsqrt.approx.f32 	%f11, %f10;
$L__BB1_26:
	setp.ge.s32 	%p16, %r34, %r19;
	@%p16 bra 	$L__BB1_28;
	add.s32 	%r29, %r34, %r16;
	mul.wide.s32 	%rd13, %r29, 2;
	add.s64 	%rd14, %rd1, %rd13;
	ld.global.u16 	%rs3, [%rd14];
	// begin inline asm
	{  cvt.f32.f16 %f33, %rs3;}

	// end inline asm
	sub.f32 	%f37, %f33, %f5;
	mul.f32 	%f38, %f11, %f37;
	mul.wide.s32 	%rd15, %r34, 2;
	add.s64 	%rd16, %rd2, %rd15;
	ld.global.u16 	%rs4, [%rd16];
	// begin inline asm
	{  cvt.f32.f16 %f34, %rs4;}

	// end inline asm
	add.s64 	%rd17, %rd3, %rd15;
	ld.global.u16 	%rs5, [%rd17];
	// begin inline asm
	{  cvt.f32.f16 %f35, %rs5;}

	// end inline asm
	fma.rn.f32 	%f36, %f38, %f34, %f35;
	// begin inline asm
	{  cvt.rn.f16.f32 %rs6, %f36;}

	// end inline asm
	add.s64 	%rd18, %rd4, %rd13;
	st.global.u16 	[%rd18], %rs6;
$L__BB1_28:
	add.s32 	%r34, %r34, %r8;
	setp.lt.s32 	%p17, %r34, %r20;
	@%p17 bra 	$L__BB1_26;
$L__BB1_29:
	ret;

}


// ===== COMPILED SASS (sm_100) =====

	.target	sm_100

	.elftype	@"ET_EXEC"


//--------------------- .note.nv.tkinfo           --------------------------
	.section	.note.nv.tkinfo,"",@"SHT_NOTE"
	.sectionflags	@"SHF_NOTE_NV_TKINFO"
	.tkinfo
        /*0018*/ 	.word	0x00000002
        /*0030*/ 	.string	""
        /*0030*/ 	.string	"ptxas"
        /*0030*/ 	.string	"Cuda compilation tools, release 13.0, V13.0.88"
        /*0030*/ 	.string	"Build cuda_13.0.r13.0/compiler.36424714_0"
        /*0030*/ 	.string	"-arch sm_100 -m 64 "



//--------------------- .note.nv.cuinfo           --------------------------
	.section	.note.nv.cuinfo,"",@"SHT_NOTE"
	.sectionflags	@"SHF_NOTE_NV_CUINFO"
        /*0018*/ 	.short	0x0002
        /*001a*/ 	.short	0x0064
        /*001c*/ 	.short	0x0082
	.zero		2


//--------------------- .nv.info                  --------------------------
	.section	.nv.info,"",@"SHT_CUDA_INFO"
	.align	4


	//----- nvinfo : EIATTR_REGCOUNT
	.align		4
        /*0000*/ 	.byte	0x04, 0x2f
        /*0002*/ 	.short	(.L_1 - .L_0)
	.align		4
.L_0:
        /*0004*/ 	.word	index@(_Z23layer_norm_kernel_floatPfPKfS1_S1_fiii)
        /*0008*/ 	.word	0x0000001a


	//----- nvinfo : EIATTR_FRAME_SIZE
	.align		4
.L_1:
        /*000c*/ 	.byte	0x04, 0x11
        /*000e*/ 	.short	(.L_3 - .L_2)
	.align		4
.L_2:
        /*0010*/ 	.word	index@($__internal_1_$__cuda_sm3x_div_rn_noftz_f32_slowpath)
        /*0014*/ 	.word	0x00000000


	//----- nvinfo : EIATTR_FRAME_SIZE
	.align		4
.L_3:
        /*0018*/ 	.byte	0x04, 0x11
        /*001a*/ 	.short	(.L_5 - .L_4)
	.align		4
.L_4:
        /*001c*/ 	.word	index@(_Z23layer_norm_kernel_floatPfPKfS1_S1_fiii)
        /*0020*/ 	.word	0x00000000


	//----- nvinfo : EIATTR_REGCOUNT
	.align		4
.L_5:
        /*0024*/ 	.byte	0x04, 0x2f
        /*0026*/ 	.short	(.L_7 - .L_6)
	.align		4
.L_6:
        /*0028*/ 	.word	index@(_Z22layer_norm_kernel_halfP6__halfPKS_S2_S2_fiii)
        /*002c*/ 	.word	0x00000019


	//----- nvinfo : EIATTR_FRAME_SIZE
	.align		4
.L_7:
        /*0030*/ 	.byte	0x04, 0x11
        /*0032*/ 	.short	(.L_9 - .L_8)
	.align		4
.L_8:
        /*0034*/ 	.word	index@($__internal_0_$__cuda_sm3x_div_rn_noftz_f32_slowpath)
        /*0038*/ 	.word	0x00000000


	//----- nvinfo : EIATTR_FRAME_SIZE
	.align		4
.L_9:
        /*003c*/ 	.byte	0x04, 0x11
        /*003e*/ 	.short	(.L_11 - .L_10)
	.align		4
.L_10:
        /*0040*/ 	.word	index@(_Z22layer_norm_kernel_halfP6__halfPKS_S2_S2_fiii)
        /*0044*/ 	.word	0x00000000


	//----- nvinfo : EIATTR_MIN_STACK_SIZE
	.align		4
.L_11:
        /*0048*/ 	.byte	0x04, 0x12
        /*004a*/ 	.short	(.L_13 - .L_12)
	.align		4
.L_12:
        /*004c*/ 	.word	index@(_Z22layer_norm_kernel_halfP6__halfPKS_S2_S2_fiii)
        /*0050*/ 	.word	0x00000000


	//----- nvinfo : EIATTR_MIN_STACK_SIZE
	.align		4
.L_13:
        /*0054*/ 	.byte	0x04, 0x12
        /*0056*/ 	.short	(.L_15 - .L_14)
	.align		4
.L_14:
        /*0058*/ 	.word	index@(_Z23layer_norm_kernel_floatPfPKfS1_S1_fiii)
        /*005c*/ 	.word	0x00000000
.L_15:


//--------------------- .nv.compat                --------------------------
	.section	.nv.compat,"",@"SHT_CUDA_COMPAT_INFO"
	.align	4
        /*0000*/ 	.byte	0x02, 0x09, 0x00, 0x00, 0x02, 0x02, 0x01, 0x00, 0x02, 0x05, 0x05, 0x00, 0x03, 0x07, 0x01, 0x01
        /*0010*/ 	.byte	0x02, 0x03, 0x00, 0x00, 0x02, 0x06, 0x01, 0x00, 0x04, 0x0b, 0x08, 0x00, 0x01, 0x00, 0x00, 0x00
        /*0020*/ 	.byte	0x00, 0x00, 0x00, 0x00


//--------------------- .nv.info._Z22layer_norm_kernel_halfP6__halfPKS_S2_S2_fiii --------------------------
	.section	.nv.info._Z22layer_norm_kernel_halfP6__halfPKS_S2_S2_fiii,"",@"SHT_CUDA_INFO"
	.sectionflags	@""
	.align	4


	//----- nvinfo : EIATTR_CUDA_API_VERSION
	.align		4
        /*0000*/ 	.byte	0x04, 0x37
        /*0002*/ 	.short	(.L_17 - .L_16)
.L_16:
        /*0004*/ 	.word	0x00000082


	//----- nvinfo : EIATTR_KPARAM_INFO
	.align		4
.L_17:
        /*0008*/ 	.byte	0x04, 0x17
        /*000a*/ 	.short	(.L_19 - .L_18)
.L_18:
        /*000c*/ 	.word	0x00000000
        /*0010*/ 	.short	0x0007
        /*0012*/ 	.short	0x002c
        /*0014*/ 	.byte	0x00, 0xf0, 0x11, 0x00


	//----- nvinfo : EIATTR_KPARAM_INFO
	.align		4
.L_19:
        /*0018*/ 	.byte	0x04, 0x17
        /*001a*/ 	.short	(.L_21 - .L_20)
.L_20:
        /*001c*/ 	.word	0x00000000
        /*0020*/ 	.short	0x0006
        /*0022*/ 	.short	0x0028
        /*0024*/ 	.byte	0x00, 0xf0, 0x11, 0x00


	//----- nvinfo : EIATTR_KPARAM_INFO
	.align		4
.L_21:
        /*0028*/ 	.byte	0x04, 0x17
        /*002a*/ 	.short	(.L_23 - .L_22)
.L_22:
        /*002c*/ 	.word	0x00000000
        /*0030*/ 	.short	0x0005
        /*0032*/ 	.short	0x0024
        /*0034*/ 	.byte	0x00, 0xf0, 0x11, 0x00


	//----- nvinfo : EIATTR_KPARAM_INFO
	.align		4
.L_23:
        /*0038*/ 	.byte	0x04, 0x17
        /*003a*/ 	.short	(.L_25 - .L_24)
.L_24:
        /*003c*/ 	.word	0x00000000
        /*0040*/ 	.short	0x0004
        /*0042*/ 	.short	0x0020
        /*0044*/ 	.byte	0x00, 0xf0, 0x11, 0x00


	//----- nvinfo : EIATTR_KPARAM_INFO
	.align		4
.L_25:
        /*0048*/ 	.byte	0x04, 0x17
        /*004a*/ 	.short	(.L_27 - .L_26)
.L_26:
        /*004c*/ 	.word	0x00000000
        /*0050*/ 	.short	0x0003
        /*0052*/ 	.short	0x0018
        /*0054*/ 	.byte	0x00, 0xf5, 0x21, 0x00


	//----- nvinfo : EIATTR_KPARAM_INFO
	.align		4
.L_27:
        /*0058*/ 	.byte	0x04, 0x17
        /*005a*/ 	.short	(.L_29 - .L_28)
.L_28:
        /*005c*/ 	.word	0x00000000
        /*0060*/ 	.short	0x0002
        /*0062*/ 	.short	0x0010
        /*0064*/ 	.byte	0x00, 0xf5, 0x21, 0x00


	//----- nvinfo : EIATTR_KPARAM_INFO
	.align		4
.L_29:
        /*0068*/ 	.byte	0x04, 0x17
        /*006a*/ 	.short	(.L_31 - .L_30)
.L_30:
        /*006c*/ 	.word	0x00000000
        /*0070*/ 	.short	0x0001
        /*0072*/ 	.short	0x0008
        /*0074*/ 	.byte	0x00, 0xf5, 0x21, 0x00


	//----- nvinfo : EIATTR_KPARAM_INFO
	.align		4
.L_31:
        /*0078*/ 	.byte	0x04, 0x17
        /*007a*/ 	.short	(.L_33 - .L_32)
.L_32:
        /*007c*/ 	.word	0x00000000
        /*0080*/ 	.short	0x0000
        /*0082*/ 	.short	0x0000
        /*0084*/ 	.byte	0x00, 0xf5, 0x21, 0x00


	//----- nvinfo : EIATTR_SPARSE_MMA_MASK
	.align		4
.L_33:
        /*0088*/ 	.byte	0x03, 0x50
        /*008a*/ 	.short	0x0000


	//----- nvinfo : EIATTR_MAXREG_COUNT
	.align		4
        /*008c*/ 	.byte	0x03, 0x1b
        /*008e*/ 	.short	0x00ff


	//----- nvinfo : EIATTR_NUM_BARRIERS
	.align		4
        /*0090*/ 	.byte	0x02, 0x4c
        /*0092*/ 	.byte	0x01
	.zero		1


	//----- nvinfo : EIATTR_MERCURY_ISA_VERSION
	.align		4
        /*0094*/ 	.byte	0x03, 0x5f
        /*0096*/ 	.short	0x0101


	//----- nvinfo : EIATTR_VRC_CTA_INIT_COUNT
	.align		4
        /*0098*/ 	.byte	0x02, 0x4a
	.zero		1
	.zero		1


	//----- nvinfo : EIATTR_EXIT_INSTR_OFFSETS
	.align		4
        /*009c*/ 	.byte	0x04, 0x1c
        /*009e*/ 	.short	(.L_35 - .L_34)


	//   ....[0]....
.L_34:
        /*00a0*/ 	.word	0x000009d0


	//   ....[1]....
        /*00a4*/ 	.word	0x00000c00


	//----- nvinfo : EIATTR_CRS_STACK_SIZE
	.align		4
.L_35:
        /*00a8*/ 	.byte	0x04, 0x1e
        /*00aa*/ 	.short	(.L_37 - .L_36)
.L_36:
        /*00ac*/ 	.word	0x00000000


	//----- nvinfo : EIATTR_CBANK_PARAM_SIZE
	.align		4
.L_37:
        /*00b0*/ 	.byte	0x03, 0x19
        /*00b2*/ 	.short	0x0030


	//----- nvinfo : EIATTR_PARAM_CBANK
	.align		4
        /*00b4*/ 	.byte	0x04, 0x0a
        /*00b6*/ 	.short	(.L_39 - .L_38)
	.align		4
.L_38:
        /*00b8*/ 	.word	index@(.nv.constant0._Z22layer_norm_kernel_halfP6__halfPKS_S2_S2_fiii)
        /*00bc*/ 	.short	0x0380
        /*00be*/ 	.short	0x0030


	//----- nvinfo : EIATTR_SW_WAR
	.align		4
.L_39:
        /*00c0*/ 	.byte	0x04, 0x36
        /*00c2*/ 	.short	(.L_41 - .L_40)
.L_40:
        /*00c4*/ 	.word	0x00000008
.L_41:


//--------------------- .nv.info._Z23layer_norm_kernel_floatPfPKfS1_S1_fiii --------------------------
	.section	.nv.info._Z23layer_norm_kernel_floatPfPKfS1_S1_fiii,"",@"SHT_CUDA_INFO"
	.sectionflags	@""
	.align	4


	//----- nvinfo : EIATTR_CUDA_API_VERSION
	.align		4
        /*0000*/ 	.byte	0x04, 0x37
        /*0002*/ 	.short	(.L_43 - .L_42)
.L_42:
        /*0004*/ 	.word	0x00000082


	//----- nvinfo : EIATTR_KPARAM_INFO
	.align		4
.L_43:
        /*0008*/ 	.byte	0x04, 0x17
        /*000a*/ 	.short	(.L_45 - .L_44)
.L_44:
        /*000c*/ 	.word	0x00000000
        /*0010*/ 	.short	0x0007
        /*0012*/ 	.short	0x002c
        /*0014*/ 	.byte	0x00, 0xf0, 0x11, 0x00


	//----- nvinfo : EIATTR_KPARAM_INFO
	.align		4
.L_45:
        /*0018*/ 	.byte	0x04, 0x17
        /*001a*/ 	.short	(.L_47 - .L_46)
.L_46:
        /*001c*/ 	.word	0x00000000
        /*0020*/ 	.short	0x0006
        /*0022*/ 	.short	0x0028
        /*0024*/ 	.byte	0x00, 0xf0, 0x11, 0x00


	//----- nvinfo : EIATTR_KPARAM_INFO
	.align		4
.L_47:
        /*0028*/ 	.byte	0x04, 0x17
        /*002a*/ 	.short	(.L_49 - .L_48)
.L_48:
        /*002c*/ 	.word	0x00000000
        /*0030*/ 	.short	0x0005
        /*0032*/ 	.short	0x0024
        /*0034*/ 	.byte	0x00, 0xf0, 0x11, 0x00


	//----- nvinfo : EIATTR_KPARAM_INFO
	.align		4
.L_49:
        /*0038*/ 	.byte	0x04, 0x17
        /*003a*/ 	.short	(.L_51 - .L_50)
.L_50:
        /*003c*/ 	.word	0x00000000
        /*0040*/ 	.short	0x0004
        /*0042*/ 	.short	0x0020
        /*0044*/ 	.byte	0x00, 0xf0, 0x11, 0x00


	//----- nvinfo : EIATTR_KPARAM_INFO
	.align		4
.L_51:
        /*0048*/ 	.byte	0x04, 0x17
        /*004a*/ 	.short	(.L_53 - .L_52)
.L_52:
        /*004c*/ 	.word	0x00000000
        /*0050*/ 	.short	0x0003
        /*0052*/ 	.short	0x0018
        /*0054*/ 	.byte	0x00, 0xf5, 0x21, 0x00


	//----- nvinfo : EIATTR_KPARAM_INFO
	.align		4
.L_53:
        /*0058*/ 	.byte	0x04, 0x17
        /*005a*/ 	.short	(.L_55 - .L_54)
.L_54:
        /*005c*/ 	.word	0x00000000
        /*0060*/ 	.short	0x0002
        /*0062*/ 	.short	0x0010
        /*0064*/ 	.byte	0x00, 0xf5, 0x21, 0x00


	//----- nvinfo : EIATTR_KPARAM_INFO
	.align		4
.L_55:
        /*0068*/ 	.byte	0x04, 0x17
        /*006a*/ 	.short	(.L_57 - .L_56)
.L_56:
        /*006c*/ 	.word	0x00000000
        /*0070*/ 	.short	0x0001
        /*0072*/ 	.short	0x0008
        /*0074*/ 	.byte	0x00, 0xf5, 0x21, 0x00


	//----- nvinfo : EIATTR_KPARAM_INFO
	.align		4
.L_57:
        /*0078*/ 	.byte	0x04, 0x17
        /*007a*/ 	.short	(.L_59 - .L_58)
.L_58:
        /*007c*/ 	.word	0x00000000
        /*0080*/ 	.short	0x0000
        /*0082*/ 	.short	0x0000
        /*0084*/ 	.byte	0x00, 0xf5, 0x21, 0x00


	//----- nvinfo : EIATTR_SPARSE_MMA_MASK
	.align		4
.L_59:
        /*0088*/ 	.byte	0x03, 0x50
        /*008a*/ 	.short	0x0000


	//----- nvinfo : EIATTR_MAXREG_COUNT
	.align		4
        /*008c*/ 	.byte	0x03, 0x1b
        /*008e*/ 	.short	0x00ff


	//----- nvinfo : EIATTR_NUM_BARRIERS
	.align		4
        /*0090*/ 	.byte	0x02, 0x4c
        /*0092*/ 	.byte	0x01
	.zero		1


	//----- nvinfo : EIATTR_MERCURY_ISA_VERSION
	.align		4
        /*0094*/ 	.byte	0x03, 0x5f
        /*0096*/ 	.short	0x0101


	//----- nvinfo : EIATTR_VRC_CTA_INIT_COUNT
	.align		4
        /*0098*/ 	.byte	0x02, 0x4a
	.zero		1
	.zero		1


	//----- nvinfo : EIATTR_EXIT_INSTR_OFFSETS
	.align		4
        /*009c*/ 	.byte	0x04, 0x1c
        /*009e*/ 	.short	(.L_61 - .L_60)


	//   ....[0]....
.L_60:
        /*00a0*/ 	.word	0x000009b0


	//   ....[1]....
        /*00a4*/ 	.word	0x00000ba0


	//----- nvinfo : EIATTR_CRS_STACK_SIZE
	.align		4
.L_61:
        /*00a8*/ 	.byte	0x04, 0x1e
        /*00aa*/ 	.short	(.L_63 - .L_62)
.L_62:
        /*00ac*/ 	.word	0x00000000


	//----- nvinfo : EIATTR_CBANK_PARAM_SIZE
	.align		4
.L_63:
        /*00b0*/ 	.byte	0x03, 0x19
        /*00b2*/ 	.short	0x0030


	//----- nvinfo : EIATTR_PARAM_CBANK
	.align		4
        /*00b4*/ 	.byte	0x04, 0x0a
        /*00b6*/ 	.short	(.L_65 - .L_64)
	.align		4
.L_64:
        /*00b8*/ 	.word	index@(.nv.constant0._Z23layer_norm_kernel_floatPfPKfS1_S1_fiii)
        /*00bc*/ 	.short	0x0380
        /*00be*/ 	.short	0x0030


	//----- nvinfo : EIATTR_SW_WAR
	.align		4
.L_65:
        /*00c0*/ 	.byte	0x04, 0x36
        /*00c2*/ 	.short	(.L_67 - .L_66)
.L_66:
        /*00c4*/ 	.word	0x00000008
.L_67:


//--------------------- .nv.callgraph             --------------------------
	.section	.nv.callgraph,"",@"SHT_CUDA_CALLGRAPH"
	.align	4
	.sectionentsize	8
	.align		4
        /*0000*/ 	.word	0x00000000
	.align		4
        /*0004*/ 	.word	0xffffffff
	.align		4
        /*0008*/ 	.word	0x00000000
	.align		4
        /*000c*/ 	.word	0xfffffffe
	.align		4
        /*0010*/ 	.word	0x00000000
	.align		4
        /*0014*/ 	.word	0xfffffffd
	.align		4
        /*0018*/ 	.word	0x00000000
	.align		4
        /*001c*/ 	.word	0xfffffffc


//--------------------- .text._Z22layer_norm_kernel_halfP6__halfPKS_S2_S2_fiii --------------------------
	.section	.text._Z22layer_norm_kernel_halfP6__halfPKS_S2_S2_fiii,"ax",@progbits
	.align	128
        .global         _Z22layer_norm_kernel_halfP6__halfPKS_S2_S2_fiii
        .type           _Z22layer_norm_kernel_halfP6__halfPKS_S2_S2_fiii,@function
        .size           _Z22layer_norm_kernel_halfP6__halfPKS_S2_S2_fiii,(.L_x_70 - _Z22layer_norm_kernel_halfP6__halfPKS_S2_S2_fiii)
        .other          _Z22layer_norm_kernel_halfP6__halfPKS_S2_S2_fiii,@"STO_CUDA_ENTRY STV_DEFAULT"
_Z22layer_norm_kernel_halfP6__halfPKS_S2_S2_fiii:
.text._Z22layer_norm_kernel_halfP6__halfPKS_S2_S2_fiii:
[----:B------:R-:W-:Y:S01]  /*0000*/  LDC R1, c[0x0][0x37c] ;  /* 0x0000df00ff017b82 */ /* 0x000fe20000000800 */
[----:B------:R-:W0:Y:S01]  /*0010*/  S2R R2, SR_TID.X ;  /* 0x0000000000027919 */ /* 0x000e220000002100 */
[----:B------:R-:W0:Y:S06]  /*0020*/  LDCU UR4, c[0x0][0x3ac] ;  /* 0x00007580ff0477ac */ /* 0x000e2c0008000800 */
[----:B------:R-:W1:Y:S01]  /*0030*/  S2UR UR8, SR_CTAID.X ;  /* 0x00000000000879c3 */ /* 0x000e620000002500 */
[----:B------:R-:W-:Y:S01]  /*0040*/  BSSY.RECONVERGENT B0, `(.L_x_0) ;  /* 0x0000018000007945 */ /* 0x000fe20003800200 */
[----:B------:R-:W-:Y:S01]  /*0050*/  IMAD.MOV.U32 R0, RZ, RZ, RZ ;  /* 0x000000ffff007224 */ /* 0x000fe200078e00ff */
[----:B------:R-:W2:Y:S01]  /*0060*/  LDCU.64 UR6, c[0x0][0x358] ;  /* 0x00006b00ff0677ac */ /* 0x000ea20008000a00 */
[----:B------:R-:W3:Y:S01]  /*0070*/  LDCU UR5, c[0x0][0x3ac] ;  /* 0x00007580ff0577ac */ /* 0x000ee20008000800 */
[----:B0-----:R-:W-:-:S13]  /*0080*/  ISETP.GE.AND P0, PT, R2, UR4, PT ;  /* 0x0000000402007c0c */ /* 0x001fda000bf06270 */
[----:B-123--:R-:W-:Y:S05]  /*0090*/  @P0 BRA `(.L_x_1) ;  /* 0x0000000000480947 */ /* 0x00efea0003800000 */
[----:B------:R-:W0:Y:S01]  /*00a0*/  LDC R8, c[0x0][0x360] ;  /* 0x0000d800ff087b82 */ /* 0x000e220000000800 */
[----:B------:R-:W-:Y:S02]  /*00b0*/  IMAD.MOV.U32 R0, RZ, RZ, RZ ;  /* 0x000000ffff007224 */ /* 0x000fe400078e00ff */
[----:B------:R-:W-:-:S05]  /*00c0*/  IMAD.MOV.U32 R3, RZ, RZ, R2 ;  /* 0x000000ffff037224 */ /* 0x000fca00078e0002 */
[----:B------:R-:W1:Y:S08]  /*00d0*/  LDC R10, c[0x0][0x3a8] ;  /* 0x0000ea00ff0a7b82 */ /* 0x000e700000000800 */
[----:B------:R-:W2:Y:S08]  /*00e0*/  LDC R12, c[0x0][0x3ac] ;  /* 0x0000eb00ff0c7b82 */ /* 0x000eb00000000800 */
[----:B------:R-:W3:Y:S02]  /*00f0*/  LDC.64 R6, c[0x0][0x388] ;  /* 0x0000e200ff067b82 */ /* 0x000ee40000000a00 */
.L_x_4:
[----:B-1----:R-:W-:Y:S01]  /*0100*/  ISETP.GE.AND P0, PT, R3, R10, PT ;  /* 0x0000000a0300720c */ /* 0x002fe20003f06270 */
[----:B------:R-:W-:-:S12]  /*0110*/  BSSY.RECONVERGENT B1, `(.L_x_2) ;  /* 0x0000007000017945 */ /* 0x000fd80003800200 */
[----:B------:R-:W-:Y:S05]  /*0120*/  @P0 BRA `(.L_x_3) ;  /* 0x0000000000140947 */ /* 0x000fea0003800000 */
[----:B--2---:R-:W-:-:S04]  /*0130*/  IMAD R5, R12, UR8, R3 ;  /* 0x000000080c057c24 */ /* 0x004fc8000f8e0203 */
[----:B---3--:R-:W-:-:S06]  /*0140*/  IMAD.WIDE R4, R5, 0x2, R6 ;  /* 0x0000000205047825 */ /* 0x008fcc00078e0206 */
[----:B------:R-:W2:Y:S02]  /*0150*/  LDG.E.U16 R4, desc[UR6][R4.64] ;  /* 0x0000000604047981 */ /* 0x000ea4000c1e1500 */
[----:B--2---:R-:W-:-:S05]  /*0160*/  HADD2.F32 R9, -RZ, R4.H0_H0 ;  /* 0x20000004ff097230 */ /* 0x004fca0000004100 */
[----:B------:R-:W-:-:S07]  /*0170*/  FADD R0, R0, R9 ;  /* 0x0000000900007221 */ /* 0x000fce0000000000 */
.L_x_3:
[----:B------:R-:W-:Y:S05]  /*0180*/  BSYNC.RECONVERGENT B1 ;  /* 0x0000000000017941 */ /* 0x000fea0003800200 */
.L_x_2:
[----:B0-----:R-:W-:-:S05]  /*0190*/  IMAD.IADD R3, R8, 0x1, R3 ;  /* 0x0000000108037824 */ /* 0x001fca00078e0203 */
[----:B------:R-:W-:-:S13]  /*01a0*/  ISETP.GE.AND P0, PT, R3, UR5, PT ;  /* 0x0000000503007c0c */ /* 0x000fda000bf06270 */
[----:B------:R-:W-:Y:S05]  /*01b0*/  @!P0 BRA `(.L_x_4) ;  /* 0xfffffffc00d08947 */ /* 0x000fea000383ffff */
.L_x_1:
[----:B------:R-:W-:Y:S05]  /*01c0*/  BSYNC.RECONVERGENT B0 ;  /* 0x0000000000007941 */ /* 0x000fea0003800200 */
.L_x_0:
[----:B------:R-:W0:Y:S01]  /*01d0*/  S2UR UR5, SR_CgaCtaId ;  /* 0x00000000000579c3 */ /* 0x000e220000008800 */
[----:B------:R-:W-:Y:S01]  /*01e0*/  UMOV UR4, 0x400 ;  /* 0x0000040000047882 */ /* 0x000fe20000000000 */
[----:B------:R-:W1:Y:S01]  /*01f0*/  LDCU UR9, c[0x0][0x360] ;  /* 0x00006c00ff0977ac */ /* 0x000e620008000800 */
[----:B------:R-:W-:Y:S01]  /*0200*/  ISETP.NE.AND P1, PT, R2, RZ, PT ;  /* 0x000000ff0200720c */ /* 0x000fe20003f25270 */
[----:B------:R-:W-:Y:S02]  /*0210*/  UIADD3 UR4, UPT, UPT, UR4, 0x10, URZ ;  /* 0x0000001004047890 */ /* 0x000fe4000fffe0ff */
[----:B-1----:R-:W-:Y:S02]  /*0220*/  UISETP.GE.U32.AND UP0, UPT, UR9, 0x2, UPT ;  /* 0x000000020900788c */ /* 0x002fe4000bf06070 */
[----:B0-----:R-:W-:-:S06]  /*0230*/  ULEA UR4, UR5, UR4, 0x18 ;  /* 0x0000000405047291 */ /* 0x001fcc000f8ec0ff */
[----:B------:R-:W-:-:S05]  /*0240*/  LEA R5, R2, UR4, 0x2 ;  /* 0x0000000402057c11 */ /* 0x000fca000f8e10ff */
[----:B------:R0:W-:Y:S01]  /*0250*/  STS [R5], R0 ;  /* 0x0000000005007388 */ /* 0x0001e20000000800 */
[----:B------:R-:W-:Y:S06]  /*0260*/  BAR.SYNC.DEFER_BLOCKING 0x0 ;  /* 0x0000000000007b1d */ /* 0x000fec0000010000 */
[----:B------:R-:W-:Y:S05]  /*0270*/  BRA.U !UP0, `(.L_x_5) ;  /* 0x0000000108307547 */ /* 0x000fea000b800000 */
[----:B0-----:R-:W-:-:S07]  /*0280*/  MOV R0, UR9 ;  /* 0x0000000900007c02 */ /* 0x001fce0008000f00 */
.L_x_6:
[----:B---3--:R-:W-:-:S04]  /*0290*/  SHF.R.U32.HI R6, RZ, 0x1, R0 ;  /* 0x00000001ff067819 */ /* 0x008fc80000011600 */
[----:B------:R-:W-:-:S13]  /*02a0*/  ISETP.GE.U32.AND P0, PT, R2, R6, PT ;  /* 0x000000060200720c */ /* 0x000fda0003f06070 */
[----:B------:R-:W-:Y:S01]  /*02b0*/  @!P0 IMAD R3, R6, 0x4, R5 ;  /* 0x0000000406038824 */ /* 0x000fe200078e0205 */
[----:B------:R-:W-:Y:S05]  /*02c0*/  @!P0 LDS R4, [R5] ;  /* 0x0000000005048984 */ /* 0x000fea0000000800 */
[----:B------:R-:W0:Y:S02]  /*02d0*/  @!P0 LDS R3, [R3] ;  /* 0x0000000003038984 */ /* 0x000e240000000800 */
[----:B0-----:R-:W-:-:S05]  /*02e0*/  @!P0 FADD R4, R3, R4 ;  /* 0x0000000403048221 */ /* 0x001fca0000000000 */
[----:B------:R1:W-:Y:S01]  /*02f0*/  @!P0 STS [R5], R4 ;  /* 0x0000000405008388 */ /* 0x0003e20000000800 */
[----:B------:R-:W-:Y:S01]  /*0300*/  BAR.SYNC.DEFER_BLOCKING 0x0 ;  /* 0x0000000000007b1d */ /* 0x000fe20000010000 */
[----:B------:R-:W-:Y:S01]  /*0310*/  ISETP.GT.U32.AND P0, PT, R0, 0x3, PT ;  /* 0x000000030000780c */ /* 0x000fe20003f04070 */
[----:B------:R-:W-:-:S12]  /*0320*/  IMAD.MOV.U32 R0, RZ, RZ, R6 ;  /* 0x000000ffff007224 */ /* 0x000fd800078e0006 */
[----:B-1----:R-:W-:Y:S05]  /*0330*/  @P0 BRA `(.L_x_6) ;  /* 0xfffffffc00d40947 */ /* 0x002fea000383ffff */
.L_x_5:
[----:B------:R-:W-:Y:S04]  /*0340*/  BSSY.RECONVERGENT B0, `(.L_x_7) ;  /* 0x0000017000007945 */ /* 0x000fe80003800200 */
[----:B------:R-:W-:Y:S05]  /*0350*/  @P1 BRA `(.L_x_8) ;  /* 0x0000000000541947 */ /* 0x000fea0003800000 */
[----:B------:R-:W1:Y:S01]  /*0360*/  S2UR UR5, SR_CgaCtaId ;  /* 0x00000000000579c3 */ /* 0x000e620000008800 */
[----:B------:R-:W-:Y:S02]  /*0370*/  UMOV UR4, 0x400 ;  /* 0x0000040000047882 */ /* 0x000fe40000000000 */
[----:B-1----:R-:W-:Y:S01]  /*0380*/  ULEA UR4, UR5, UR4, 0x18 ;  /* 0x0000000405047291 */ /* 0x002fe2000f8ec0ff */
[----:B------:R-:W1:Y:S08]  /*0390*/  LDCU UR5, c[0x0][0x3a8] ;  /* 0x00007500ff0577ac */ /* 0x000e700008000800 */
[----:B0-----:R-:W0:Y:S01]  /*03a0*/  LDS R0, [UR4+0x10] ;  /* 0x00001004ff007984 */ /* 0x001e220008000800 */
[----:B-1----:R-:W-:-:S04]  /*03b0*/  I2FP.F32.S32 R3, UR5 ;  /* 0x0000000500037c45 */ /* 0x002fc80008201400 */
[----:B------:R-:W3:Y:S02]  /*03c0*/  MUFU.RCP R4, R3 ;  /* 0x0000000300047308 */ /* 0x000ee40000001000 */
[----:B---3--:R-:W-:-:S04]  /*03d0*/  FFMA R7, -R3, R4, 1 ;  /* 0x3f80000003077423 */ /* 0x008fc80000000104 */
[----:B------:R-:W-:Y:S02]  /*03e0*/  FFMA R7, R4, R7, R4 ;  /* 0x0000000704077223 */ /* 0x000fe40000000004 */
[----:B0-----:R-:W0:Y:S02]  /*03f0*/  FCHK P0, R0, R3 ;  /* 0x0000000300007302 */ /* 0x001e240000000000 */
[----:B------:R-:W-:-:S04]  /*0400*/  FFMA R4, R0, R7, RZ ;  /* 0x0000000700047223 */ /* 0x000fc800000000ff */
[----:B------:R-:W-:-:S04]  /*0410*/  FFMA R6, -R3, R4, R0 ;  /* 0x0000000403067223 */ /* 0x000fc80000000100 */
[----:B------:R-:W-:Y:S01]  /*0420*/  FFMA R4, R7, R6, R4 ;  /* 0x0000000607047223 */ /* 0x000fe20000000004 */
[----:B0-----:R-:W-:Y:S06]  /*0430*/  @!P0 BRA `(.L_x_9) ;  /* 0x00000000000c8947 */ /* 0x001fec0003800000 */
[----:B------:R-:W-:-:S07]  /*0440*/  MOV R6, 0x460 ;  /* 0x0000046000067802 */ /* 0x000fce0000000f00 */
[----:B--2---:R-:W-:Y:S05]  /*0450*/  CALL.REL.NOINC `($__internal_0_$__cuda_sm3x_div_rn_noftz_f32_slowpath) ;  /* 0x0000000400ec7944 */ /* 0x004fea0003c00000 */
[----:B------:R-:W-:-:S07]  /*0460*/  IMAD.MOV.U32 R4, RZ, RZ, R0 ;  /* 0x000000ffff047224 */ /* 0x000fce00078e0000 */
.L_x_9:
[----:B------:R-:W0:Y:S01]  /*0470*/  S2UR UR5, SR_CgaCtaId ;  /* 0x00000000000579c3 */ /* 0x000e220000008800 */
[----:B------:R-:W-:Y:S02]  /*0480*/  UMOV UR4, 0x400 ;  /* 0x0000040000047882 */ /* 0x000fe40000000000 */
[----:B0-----:R-:W-:-:S09]  /*0490*/  ULEA UR4, UR5, UR4, 0x18 ;  /* 0x0000000405047291 */ /* 0x001fd2000f8ec0ff */
[----:B------:R1:W-:Y:S03]  /*04a0*/  STS [UR4], R4 ;  /* 0x00000004ff007988 */ /* 0x0003e60008000804 */
.L_x_8:
[----:B------:R-:W-:Y:S05]  /*04b0*/  BSYNC.RECONVERGENT B0 ;  /* 0x0000000000007941 */ /* 0x000fea0003800200 */
.L_x_7:
[----:B------:R-:W4:Y:S08]  /*04c0*/  S2UR UR5, SR_CgaCtaId ;  /* 0x00000000000579c3 */ /* 0x000f300000008800 */
[----:B------:R-:W-:Y:S01]  /*04d0*/  BAR.SYNC.DEFER_BLOCKING 0x0 ;  /* 0x0000000000007b1d */ /* 0x000fe20000010000 */
[----:B0-----:R-:W-:-:S05]  /*04e0*/  IMAD.MOV.U32 R0, RZ, RZ, RZ ;  /* 0x000000ffff007224 */ /* 0x001fca00078e00ff */
[----:B------:R-:W-:Y:S01]  /*04f0*/  UMOV UR4, 0x400 ;  /* 0x0000040000047882 */ /* 0x000fe20000000000 */
[----:B------:R-:W-:Y:S01]  /*0500*/  BSSY.RECONVERGENT B0, `(.L_x_10) ;  /* 0x0000019000007945 */ /* 0x000fe20003800200 */
[----:B----4-:R-:W-:Y:S01]  /*0510*/  ULEA UR4, UR5, UR4, 0x18 ;  /* 0x0000000405047291 */ /* 0x010fe2000f8ec0ff */
[----:B------:R-:W0:Y:S08]  /*0520*/  LDCU UR5, c[0x0][0x3ac] ;  /* 0x00007580ff0577ac */ /* 0x000e300008000800 */
[----:B-1----:R-:W1:Y:S02]  /*0530*/  LDS R4, [UR4] ;  /* 0x00000004ff047984 */ /* 0x002e640008000800 */
[----:B------:R-:W4:Y:S02]  /*0540*/  LDCU UR4, c[0x0][0x3ac] ;  /* 0x00007580ff0477ac */ /* 0x000f240008000800 */
[----:B----4-:R-:W-:-:S13]  /*0550*/  ISETP.GE.AND P0, PT, R2, UR4, PT ;  /* 0x0000000402007c0c */ /* 0x010fda000bf06270 */
[----:B0-----:R-:W-:Y:S05]  /*0560*/  @P0 BRA `(.L_x_11) ;  /* 0x0000000000480947 */ /* 0x001fea0003800000 */
[----:B------:R-:W0:Y:S01]  /*0570*/  LDC R10, c[0x0][0x3a8] ;  /* 0x0000ea00ff0a7b82 */ /* 0x000e220000000800 */
[----:B------:R-:W-:Y:S02]  /*0580*/  HFMA2 R0, -RZ, RZ, 0, 0 ;  /* 0x00000000ff007431 */ /* 0x000fe400000001ff */
[----:B------:R-:W-:-:S05]  /*0590*/  IMAD.MOV.U32 R3, RZ, RZ, R2 ;  /* 0x000000ffff037224 */ /* 0x000fca00078e0002 */
[----:B--2---:R-:W2:Y:S08]  /*05a0*/  LDC R12, c[0x0][0x3ac] ;  /* 0x0000eb00ff0c7b82 */ /* 0x004eb00000000800 */
[----:B------:R-:W4:Y:S02]  /*05b0*/  LDC.64 R8, c[0x0][0x388] ;  /* 0x0000e200ff087b82 */ /* 0x000f240000000a00 */
.L_x_14:
[----:B0-----:R-:W-:Y:S01]  /*05c0*/  ISETP.GE.AND P0, PT, R3, R10, PT ;  /* 0x0000000a0300720c */ /* 0x001fe20003f06270 */
[----:B------:R-:W-:-:S12]  /*05d0*/  BSSY.RECONVERGENT B1, `(.L_x_12) ;  /* 0x0000008000017945 */ /* 0x000fd80003800200 */
[----:B------:R-:W-:Y:S05]  /*05e0*/  @P0 BRA `(.L_x_13) ;  /* 0x0000000000180947 */ /* 0x000fea0003800000 */
[----:B--23--:R-:W-:-:S04]  /*05f0*/  IMAD R7, R12, UR8, R3 ;  /* 0x000000080c077c24 */ /* 0x00cfc8000f8e0203 */
[----:B----4-:R-:W-:-:S06]  /*0600*/  IMAD.WIDE R6, R7, 0x2, R8 ;  /* 0x0000000207067825 */ /* 0x010fcc00078e0208 */
[----:B------:R-:W2:Y:S02]  /*0610*/  LDG.E.U16 R6, desc[UR6][R6.64] ;  /* 0x0000000606067981 */ /* 0x000ea4000c1e1500 */
[----:B--2---:R-:W-:-:S05]  /*0620*/  HADD2.F32 R11, -RZ, R6.H0_H0 ;  /* 0x20000006ff0b7230 */ /* 0x004fca0000004100 */
[----:B-1----:R-:W-:-:S04]  /*0630*/  FADD R11, -R4, R11 ;  /* 0x0000000b040b7221 */ /* 0x002fc80000000100 */
[----:B------:R-:W-:-:S07]  /*0640*/  FFMA R0, R11, R11, R0 ;  /* 0x0000000b0b007223 */ /* 0x000fce0000000000 */
.L_x_13:
[----:B------:R-:W-:Y:S05]  /*0650*/  BSYNC.RECONVERGENT B1 ;  /* 0x0000000000017941 */ /* 0x000fea0003800200 */
.L_x_12:
[----:B------:R-:W-:-:S05]  /*0660*/  VIADD R3, R3, UR9 ;  /* 0x0000000903037c36 */ /* 0x000fca0008000000 */
[----:B------:R-:W-:-:S13]  /*0670*/  ISETP.GE.AND P0, PT, R3, UR5, PT ;  /* 0x0000000503007c0c */ /* 0x000fda000bf06270 */
[----:B------:R-:W-:Y:S05]  /*0680*/  @!P0 BRA `(.L_x_14) ;  /* 0xfffffffc00cc8947 */ /* 0x000fea000383ffff */
.L_x_11:
[----:B------:R-:W-:Y:S05]  /*0690*/  BSYNC.RECONVERGENT B0 ;  /* 0x0000000000007941 */ /* 0x000fea0003800200 */
.L_x_10:
[----:B------:R0:W-:Y:S01]  /*06a0*/  STS [R5], R0 ;  /* 0x0000000005007388 */ /* 0x0001e20000000800 */
[----:B------:R-:W-:Y:S01]  /*06b0*/  UISETP.GE.U32.AND UP0, UPT, UR9, 0x2, UPT ;  /* 0x000000020900788c */ /* 0x000fe2000bf06070 */
[----:B------:R-:W-:Y:S01]  /*06c0*/  BAR.SYNC.DEFER_BLOCKING 0x0 ;  /* 0x0000000000007b1d */ /* 0x000fe20000010000 */
[----:B------:R-:W-:-:S07]  /*06d0*/  ISETP.NE.AND P1, PT, R2, RZ, PT ;  /* 0x000000ff0200720c */ /* 0x000fce0003f25270 */
[----:B0-----:R-:W-:Y:S06]  /*06e0*/  BRA.U !UP0, `(.L_x_15) ;  /* 0x0000000108307547 */ /* 0x001fec000b800000 */
[----:B------:R-:W-:-:S07]  /*06f0*/  IMAD.U32 R0, RZ, RZ, UR9 ;  /* 0x00000009ff007e24 */ /* 0x000fce000f8e00ff */
.L_x_16:
        /* <DEDUP_REMOVED lines=8> */
[----:B------:R-:W-:Y:S02]  /*0780*/  ISETP.GT.U32.AND P0, PT, R0, 0x3, PT ;  /* 0x000000030000780c */ /* 0x000fe40003f04070 */
[----:B------:R-:W-:-:S11]  /*0790*/  MOV R0, R7 ;  /* 0x0000000700007202 */ /* 0x000fd60000000f00 */
[----:B0-----:R-:W-:Y:S05]  /*07a0*/  @P0 BRA `(.L_x_16) ;  /* 0xfffffffc00d40947 */ /* 0x001fea000383ffff */
.L_x_15:
[----:B------:R-:W-:Y:S04]  /*07b0*/  BSSY.RECONVERGENT B0, `(.L_x_17) ;  /* 0x0000018000007945 */ /* 0x000fe80003800200 */
[----:B------:R-:W-:Y:S05]  /*07c0*/  @P1 BRA `(.L_x_18) ;  /* 0x0000000000581947 */ /* 0x000fea0003800000 */
[----:B------:R-:W0:Y:S01]  /*07d0*/  S2UR UR5, SR_CgaCtaId ;  /* 0x00000000000579c3 */ /* 0x000e220000008800 */
[----:B------:R-:W-:Y:S02]  /*07e0*/  UMOV UR4, 0x400 ;  /* 0x0000040000047882 */ /* 0x000fe40000000000 */
[----:B0-----:R-:W-:Y:S01]  /*07f0*/  ULEA UR4, UR5, UR4, 0x18 ;  /* 0x0000000405047291 */ /* 0x001fe2000f8ec0ff */
[----:B------:R-:W4:Y:S08]  /*0800*/  LDCU UR5, c[0x0][0x3a8] ;  /* 0x00007500ff0577ac */ /* 0x000f300008000800 */
[----:B------:R-:W0:Y:S01]  /*0810*/  LDS R3, [UR4+0x10] ;  /* 0x00001004ff037984 */ /* 0x000e220008000800 */
[----:B----4-:R-:W-:-:S04]  /*0820*/  I2FP.F32.S32 R8, UR5 ;  /* 0x0000000500087c45 */ /* 0x010fc80008201400 */
[----:B------:R-:W4:Y:S02]  /*0830*/  MUFU.RCP R5, R8 ;  /* 0x0000000800057308 */ /* 0x000f240000001000 */
[----:B----4-:R-:W-:-:S04]  /*0840*/  FFMA R0, -R8, R5, 1 ;  /* 0x3f80000008007423 */ /* 0x010fc80000000105 */
[----:B------:R-:W-:Y:S02]  /*0850*/  FFMA R0, R5, R0, R5 ;  /* 0x0000000005007223 */ /* 0x000fe40000000005 */
[----:B0-----:R-:W0:Y:S02]  /*0860*/  FCHK P0, R3, R8 ;  /* 0x0000000803007302 */ /* 0x001e240000000000 */
[----:B------:R-:W-:-:S04]  /*0870*/  FFMA R5, R0, R3, RZ ;  /* 0x0000000300057223 */ /* 0x000fc800000000ff */
[----:B---3--:R-:W-:-:S04]  /*0880*/  FFMA R6, -R8, R5, R3 ;  /* 0x0000000508067223 */ /* 0x008fc80000000103 */
[----:B------:R-:W-:Y:S01]  /*0890*/  FFMA R0, R0, R6, R5 ;  /* 0x0000000600007223 */ /* 0x000fe20000000005 */
[----:B0-----:R-:W-:Y:S06]  /*08a0*/  @!P0 BRA `(.L_x_19) ;  /* 0x0000000000108947 */ /* 0x001fec0003800000 */
[----:B------:R-:W-:Y:S01]  /*08b0*/  IMAD.MOV.U32 R0, RZ, RZ, R3 ;  /* 0x000000ffff007224 */ /* 0x000fe200078e0003 */
[----:B------:R-:W-:Y:S01]  /*08c0*/  MOV R6, 0x8f0 ;  /* 0x000008f000067802 */ /* 0x000fe20000000f00 */
[----:B------:R-:W-:-:S07]  /*08d0*/  IMAD.MOV.U32 R3, RZ, RZ, R8 ;  /* 0x000000ffff037224 */ /* 0x000fce00078e0008 */
[----:B-12---:R-:W-:Y:S05]  /*08e0*/  CALL.REL.NOINC `($__internal_0_$__cuda_sm3x_div_rn_noftz_f32_slowpath) ;  /* 0x0000000000c87944 */ /* 0x006fea0003c00000 */
.L_x_19:
[----:B------:R-:W0:Y:S01]  /*08f0*/  S2UR UR5, SR_CgaCtaId ;  /* 0x00000000000579c3 */ /* 0x000e220000008800 */
[----:B------:R-:W-:Y:S02]  /*0900*/  UMOV UR4, 0x400 ;  /* 0x0000040000047882 */ /* 0x000fe40000000000 */
[----:B0-----:R-:W-:-:S09]  /*0910*/  ULEA UR4, UR5, UR4, 0x18 ;  /* 0x0000000405047291 */ /* 0x001fd2000f8ec0ff */
[----:B------:R0:W-:Y:S03]  /*0920*/  STS [UR4], R0 ;  /* 0x00000000ff007988 */ /* 0x0001e60008000804 */
.L_x_18:
[----:B------:R-:W-:Y:S05]  /*0930*/  BSYNC.RECONVERGENT B0 ;  /* 0x0000000000007941 */ /* 0x000fea0003800200 */
.L_x_17:
[----:B------:R-:W5:Y:S08]  /*0940*/  S2UR UR5, SR_CgaCtaId ;  /* 0x00000000000579c3 */ /* 0x000f700000008800 */
[----:B------:R-:W-:Y:S06]  /*0950*/  BAR.SYNC.DEFER_BLOCKING 0x0 ;  /* 0x0000000000007b1d */ /* 0x000fec0000010000 */
[----:B------:R-:W-:-:S02]  /*0960*/  UMOV UR4, 0x400 ;  /* 0x0000040000047882 */ /* 0x000fc40000000000 */
[----:B-----5:R-:W-:Y:S01]  /*0970*/  ULEA UR4, UR5, UR4, 0x18 ;  /* 0x0000000405047291 */ /* 0x020fe2000f8ec0ff */
[----:B------:R-:W5:Y:S08]  /*0980*/  LDCU UR5, c[0x0][0x3ac] ;  /* 0x00007580ff0577ac */ /* 0x000f700008000800 */
[----:B0-----:R-:W0:Y:S02]  /*0990*/  LDS R0, [UR4] ;  /* 0x00000004ff007984 */ /* 0x001e240008000800 */
[----:B------:R-:W0:Y:S01]  /*09a0*/  LDCU UR4, c[0x0][0x3a0] ;  /* 0x00007400ff0477ac */ /* 0x000e220008000800 */
[----:B-----5:R-:W-:Y:S01]  /*09b0*/  ISETP.GE.AND P0, PT, R2, UR5, PT ;  /* 0x0000000502007c0c */ /* 0x020fe2000bf06270 */
[----:B0-----:R-:W-:-:S12]  /*09c0*/  FADD R5, R0, UR4 ;  /* 0x0000000400057e21 */ /* 0x001fd80008000000 */
[----:B------:R-:W-:Y:S05]  /*09d0*/  @P0 EXIT ;  /* 0x000000000000094d */ /* 0x000fea0003800000 */
[C---:B------:R-:W-:Y:S01]  /*09e0*/  FSETP.GEU.AND P0, PT, |R5|.reuse, 1.175494350822287508e-38, PT ;  /* 0x008000000500780b */ /* 0x040fe20003f0e200 */
[----:B------:R-:W0:Y:S01]  /*09f0*/  LDC R3, c[0x0][0x3ac] ;  /* 0x0000eb00ff037b82 */ /* 0x000e220000000800 */
[----:B------:R-:W0:Y:S01]  /*0a00*/  LDCU UR5, c[0x0][0x3ac] ;  /* 0x00007580ff0577ac */ /* 0x000e220008000800 */
[----:B------:R-:W0:Y:S06]  /*0a10*/  LDCU UR4, c[0x0][0x3a8] ;  /* 0x00007500ff0477ac */ /* 0x000e2c0008000800 */
[----:B---3--:R-:W3:Y:S04]  /*0a20*/  LDC.64 R6, c[0x0][0x390] ;  /* 0x0000e400ff067b82 */ /* 0x008ee80000000a00 */
[----:B------:R-:W-:-:S04]  /*0a30*/  @!P0 FMUL R5, R5, 16777216 ;  /* 0x4b80000005058820 */ /* 0x000fc80000400000 */
[----:B----4-:R-:W4:Y:S01]  /*0a40*/  LDC.64 R8, c[0x0][0x398] ;  /* 0x0000e600ff087b82 */ /* 0x010f220000000a00 */
[----:B------:R-:W5:Y:S07]  /*0a50*/  MUFU.RSQ R0, R5 ;  /* 0x0000000500007308 */ /* 0x000f6e0000001400 */
[----:B------:R-:W0:Y:S08]  /*0a60*/  LDC.64 R10, c[0x0][0x380] ;  /* 0x0000e000ff0a7b82 */ /* 0x000e300000000a00 */
[----:B--2---:R-:W2:Y:S01]  /*0a70*/  LDC.64 R12, c[0x0][0x388] ;  /* 0x0000e200ff0c7b82 */ /* 0x004ea20000000a00 */
[----:B-----5:R-:W-:-:S07]  /*0a80*/  @!P0 FMUL R0, R0, 4096 ;  /* 0x4580000000008820 */ /* 0x020fce0000400000 */
.L_x_22:
[----:B0-----:R-:W-:Y:S01]  /*0a90*/  ISETP.GE.AND P0, PT, R2, UR4, PT ;  /* 0x0000000402007c0c */ /* 0x001fe2000bf06270 */
[----:B------:R-:W-:-:S12]  /*0aa0*/  BSSY.RECONVERGENT B0, `(.L_x_20) ;  /* 0x0000012000007945 */ /* 0x000fd80003800200 */
[----:B------:R-:W-:Y:S05]  /*0ab0*/  @P0 BRA `(.L_x_21) ;  /* 0x0000000000400947 */ /* 0x000fea0003800000 */
[----:B------:R-:W-:-:S04]  /*0ac0*/  IMAD R5, R3, UR8, R2 ;  /* 0x0000000803057c24 */ /* 0x000fc8000f8e0202 */
[----:B--2---:R-:W-:-:S04]  /*0ad0*/  IMAD.WIDE R14, R5, 0x2, R12 ;  /* 0x00000002050e7825 */ /* 0x004fc800078e020c */
[C---:B---3--:R-:W-:Y:S02]  /*0ae0*/  IMAD.WIDE R16, R2.reuse, 0x2, R6 ;  /* 0x0000000202107825 */ /* 0x048fe400078e0206 */
[----:B------:R-:W2:Y:S02]  /*0af0*/  LDG.E.U16 R14, desc[UR6][R14.64] ;  /* 0x000000060e0e7981 */ /* 0x000ea4000c1e1500 */
[----:B----4-:R-:W-:Y:S02]  /*0b00*/  IMAD.WIDE R18, R2, 0x2, R8 ;  /* 0x0000000202127825 */ /* 0x010fe400078e0208 */
[----:B------:R-:W3:Y:S04]  /*0b10*/  LDG.E.U16 R16, desc[UR6][R16.64] ;  /* 0x0000000610107981 */ /* 0x000ee8000c1e1500 */
[----:B------:R-:W4:Y:S01]  /*0b20*/  LDG.E.U16 R18, desc[UR6][R18.64] ;  /* 0x0000000612127981 */ /* 0x000f22000c1e1500 */
[----:B--2---:R-:W-:-:S02]  /*0b30*/  HADD2.F32 R21, -RZ, R14.H0_H0 ;  /* 0x2000000eff157230 */ /* 0x004fc40000004100 */
[----:B------:R-:W-:-:S04]  /*0b40*/  IMAD.WIDE R14, R5, 0x2, R10 ;  /* 0x00000002050e7825 */ /* 0x000fc800078e020a */
[----:B-1----:R-:W-:Y:S01]  /*0b50*/  FADD R21, -R4, R21 ;  /* 0x0000001504157221 */ /* 0x002fe20000000100 */
[----:B---3--:R-:W-:Y:S02]  /*0b60*/  HADD2.F32 R20, -RZ, R16.H0_H0 ;  /* 0x20000010ff147230 */ /* 0x008fe40000004100 */
[----:B----4-:R-:W-:Y:S02]  /*0b70*/  HADD2.F32 R22, -RZ, R18.H0_H0 ;  /* 0x20000012ff167230 */ /* 0x010fe40000004100 */
[----:B------:R-:W-:-:S04]  /*0b80*/  FMUL R21, R0, R21 ;  /* 0x0000001500157220 */ /* 0x000fc80000400000 */
[----:B------:R-:W-:-:S05]  /*0b90*/  FFMA R20, R21, R20, R22 ;  /* 0x0000001415147223 */ /* 0x000fca0000000016 */
[----:B------:R-:W-:-:S05]  /*0ba0*/  F2FP.F16.F32.PACK_AB R20, RZ, R20 ;  /* 0x00000014ff14723e */ /* 0x000fca00000000ff */
[----:B------:R0:W-:Y:S02]  /*0bb0*/  STG.E.U16 desc[UR6][R14.64], R20 ;  /* 0x000000140e007986 */ /* 0x0001e4000c101506 */
.L_x_21:
[----:B------:R-:W-:Y:S05]  /*0bc0*/  BSYNC.RECONVERGENT B0 ;  /* 0x0000000000007941 */ /* 0x000fea0003800200 */
.L_x_20:
[----:B------:R-:W-:-:S05]  /*0bd0*/  VIADD R2, R2, UR9 ;  /* 0x0000000902027c36 */ /* 0x000fca0008000000 */
[----:B------:R-:W-:-:S13]  /*0be0*/  ISETP.GE.AND P0, PT, R2, UR5, PT ;  /* 0x0000000502007c0c */ /* 0x000fda000bf06270 */
[----:B------:R-:W-:Y:S05]  /*0bf0*/  @!P0 BRA `(.L_x_22) ;  /* 0xfffffffc00a48947 */ /* 0x000fea000383ffff */
[----:B------:R-:W-:Y:S05]  /*0c00*/  EXIT ;  /* 0x000000000000794d */ /* 0x000fea0003800000 */
        .weak           $__internal_0_$__cuda_sm3x_div_rn_noftz_f32_slowpath
        .type           $__internal_0_$__cuda_sm3x_div_rn_noftz_f32_slowpath,@function
        .size           $__internal_0_$__cuda_sm3x_div_rn_noftz_f32_slowpath,(.L_x_70 - $__internal_0_$__cuda_sm3x_div_rn_noftz_f32_slowpath)
$__internal_0_$__cuda_sm3x_div_rn_noftz_f32_slowpath:
[----:B------:R-:W-:Y:S01]  /*0c10*/  SHF.R.U32.HI R8, RZ, 0x17, R3 ;  /* 0x00000017ff087819 */ /* 0x000fe20000011603 */
[----:B------:R-:W-:Y:S01]  /*0c20*/  BSSY.RECONVERGENT B1, `(.L_x_23) ;  /* 0x0000062000017945 */ /* 0x000fe20003800200 */
[----:B------:R-:W-:Y:S02]  /*0c30*/  SHF.R.U32.HI R7, RZ, 0x17, R0 ;  /* 0x00000017ff077819 */ /* 0x000fe40000011600 */
[----:B------:R-:W-:Y:S02]  /*0c40*/  LOP3.LUT R12, R8, 0xff, RZ, 0xc0, !PT ;  /* 0x000000ff080c7812 */ /* 0x000fe400078ec0ff */
[----:B------:R-:W-:-:S03]  /*0c50*/  LOP3.LUT R10, R7, 0xff, RZ, 0xc0, !PT ;  /* 0x000000ff070a7812 */ /* 0x000fc600078ec0ff */
[----:B------:R-:W-:Y:S01]  /*0c60*/  VIADD R9, R12, 0xffffffff ;  /* 0xffffffff0c097836 */ /* 0x000fe20000000000 */
[----:B------:R-:W-:-:S04]  /*0c70*/  IADD3 R8, PT, PT, R10, -0x1, RZ ;  /* 0xffffffff0a087810 */ /* 0x000fc80007ffe0ff */
[----:B------:R-:W-:-:S04]  /*0c80*/  ISETP.GT.U32.AND P0, PT, R9, 0xfd, PT ;  /* 0x000000fd0900780c */ /* 0x000fc80003f04070 */
[----:B------:R-:W-:-:S13]  /*0c90*/  ISETP.GT.U32.OR P0, PT, R8, 0xfd, P0 ;  /* 0x000000fd0800780c */ /* 0x000fda0000704470 */
[----:B------:R-:W-:Y:S01]  /*0ca0*/  @!P0 IMAD.MOV.U32 R7, RZ, RZ, RZ ;  /* 0x000000ffff078224 */ /* 0x000fe200078e00ff */
[----:B------:R-:W-:Y:S06]  /*0cb0*/  @!P0 BRA `(.L_x_24) ;  /* 0x00000000005c8947 */ /* 0x000fec0003800000 */
[----:B------:R-:W-:Y:S02]  /*0cc0*/  FSETP.GTU.FTZ.AND P0, PT, |R0|, +INF , PT ;  /* 0x7f8000000000780b */ /* 0x000fe40003f1c200 */
[----:B------:R-:W-:-:S04]  /*0cd0*/  FSETP.GTU.FTZ.AND P1, PT, |R3|, +INF , PT ;  /* 0x7f8000000300780b */ /* 0x000fc80003f3c200 */
[----:B------:R-:W-:-:S13]  /*0ce0*/  PLOP3.LUT P0, PT, P0, P1, PT, 0xf8, 0x8f ;  /* 0x00000000008f781c */ /* 0x000fda0000703f70 */
[----:B------:R-:W-:Y:S05]  /*0cf0*/  @P0 BRA `(.L_x_25) ;  /* 0x00000004004c0947 */ /* 0x000fea0003800000 */
[----:B------:R-:W-:-:S13]  /*0d00*/  LOP3.LUT P0, RZ, R3, 0x7fffffff, R0, 0xc8, !PT ;  /* 0x7fffffff03ff7812 */ /* 0x000fda000780c800 */
[----:B------:R-:W-:Y:S05]  /*0d10*/  @!P0 BRA `(.L_x_26) ;  /* 0x00000004003c8947 */ /* 0x000fea0003800000 */
[C---:B------:R-:W-:Y:S02]  /*0d20*/  FSETP.NEU.FTZ.AND P2, PT, |R0|.reuse, +INF , PT ;  /* 0x7f8000000000780b */ /* 0x040fe40003f5d200 */
[----:B------:R-:W-:Y:S02]  /*0d30*/  FSETP.NEU.FTZ.AND P1, PT, |R3|, +INF , PT ;  /* 0x7f8000000300780b */ /* 0x000fe40003f3d200 */
[----:B------:R-:W-:-:S11]  /*0d40*/  FSETP.NEU.FTZ.AND P0, PT, |R0|, +INF , PT ;  /* 0x7f8000000000780b */ /* 0x000fd60003f1d200 */
[----:B------:R-:W-:Y:S05]  /*0d50*/  @!P1 BRA !P2, `(.L_x_26) ;  /* 0x00000004002c9947 */ /* 0x000fea0005000000 */
[----:B------:R-:W-:-:S04]  /*0d60*/  LOP3.LUT P2, RZ, R0, 0x7fffffff, RZ, 0xc0, !PT ;  /* 0x7fffffff00ff7812 */ /* 0x000fc8000784c0ff */
[----:B------:R-:W-:-:S13]  /*0d70*/  PLOP3.LUT P1, PT, P1, P2, PT, 0x2f, 0xf2 ;  /* 0x0000000000f2781c */ /* 0x000fda0000f24577 */
[----:B------:R-:W-:Y:S05]  /*0d80*/  @P1 BRA `(.L_x_27) ;  /* 0x0000000400181947 */ /* 0x000fea0003800000 */
[----:B------:R-:W-:-:S04]  /*0d90*/  LOP3.LUT P1, RZ, R3, 0x7fffffff, RZ, 0xc0, !PT ;  /* 0x7fffffff03ff7812 */ /* 0x000fc8000782c0ff */
[----:B------:R-:W-:-:S13]  /*0da0*/  PLOP3.LUT P0, PT, P0, P1, PT, 0x2f, 0xf2 ;  /* 0x0000000000f2781c */ /* 0x000fda0000702577 */
[----:B------:R-:W-:Y:S05]  /*0db0*/  @P0 BRA `(.L_x_28) ;  /* 0x0000000400000947 */ /* 0x000fea0003800000 */
[----:B------:R-:W-:Y:S02]  /*0dc0*/  ISETP.GE.AND P0, PT, R8, RZ, PT ;  /* 0x000000ff0800720c */ /* 0x000fe40003f06270 */
[----:B------:R-:W-:-:S11]  /*0dd0*/  ISETP.GE.AND P1, PT, R9, RZ, PT ;  /* 0x000000ff0900720c */ /* 0x000fd60003f26270 */
[----:B------:R-:W-:Y:S02]  /*0de0*/  @P0 IMAD.MOV.U32 R7, RZ, RZ, RZ ;  /* 0x000000ffff070224 */ /* 0x000fe400078e00ff */
[----:B------:R-:W-:Y:S01]  /*0df0*/  @!P0 FFMA R0, R0, 1.84467440737095516160e+19, RZ ;  /* 0x5f80000000008823 */ /* 0x000fe200000000ff */
[----:B------:R-:W-:Y:S02]  /*0e00*/  @!P0 IMAD.MOV.U32 R7, RZ, RZ, -0x40 ;  /* 0xffffffc0ff078424 */ /* 0x000fe400078e00ff */
[----:B------:R-:W-:-:S03]  /*0e10*/  @!P1 FFMA R3, R3, 1.84467440737095516160e+19, RZ ;  /* 0x5f80000003039823 */ /* 0x000fc600000000ff */
[----:B------:R-:W-:-:S07]  /*0e20*/  @!P1 IADD3 R7, PT, PT, R7, 0x40, RZ ;  /* 0x0000004007079810 */ /* 0x000fce0007ffe0ff */
.L_x_24:
[----:B------:R-:W-:Y:S01]  /*0e30*/  LEA R8, R12, 0xc0800000, 0x17 ;  /* 0xc08000000c087811 */ /* 0x000fe200078eb8ff */
[----:B------:R-:W-:Y:S04]  /*0e40*/  BSSY.RECONVERGENT B2, `(.L_x_29) ;  /* 0x0000036000027945 */ /* 0x000fe80003800200 */
[----:B------:R-:W-:Y:S02]  /*0e50*/  IMAD.IADD R8, R3, 0x1, -R8 ;  /* 0x0000000103087824 */ /* 0x000fe400078e0a08 */
[----:B------:R-:W-:Y:S02]  /*0e60*/  VIADD R3, R10, 0xffffff81 ;  /* 0xffffff810a037836 */ /* 0x000fe40000000000 */
[----:B------:R0:W1:Y:S01]  /*0e70*/  MUFU.RCP R9, R8 ;  /* 0x0000000800097308 */ /* 0x0000620000001000 */
[----:B------:R-:W-:Y:S01]  /*0e80*/  FADD.FTZ R11, -R8, -RZ ;  /* 0x800000ff080b7221 */ /* 0x000fe20000010100 */
[C---:B------:R-:W-:Y:S01]  /*0e90*/  IMAD R0, R3.reuse, -0x800000, R0 ;  /* 0xff80000003007824 */ /* 0x040fe200078e0200 */
[----:B0-----:R-:W-:-:S05]  /*0ea0*/  IADD3 R8, PT, PT, R3, 0x7f, -R12 ;  /* 0x0000007f03087810 */ /* 0x001fca0007ffe80c */
[----:B------:R-:W-:Y:S02]  /*0eb0*/  IMAD.IADD R8, R8, 0x1, R7 ;  /* 0x0000000108087824 */ /* 0x000fe400078e0207 */
[----:B-1----:R-:W-:-:S04]  /*0ec0*/  FFMA R10, R9, R11, 1 ;  /* 0x3f800000090a7423 */ /* 0x002fc8000000000b */
[----:B------:R-:W-:-:S04]  /*0ed0*/  FFMA R14, R9, R10, R9 ;  /* 0x0000000a090e7223 */ /* 0x000fc80000000009 */
[----:B------:R-:W-:-:S04]  /*0ee0*/  FFMA R9, R0, R14, RZ ;  /* 0x0000000e00097223 */ /* 0x000fc800000000ff */
[----:B------:R-:W-:-:S04]  /*0ef0*/  FFMA R10, R11, R9, R0 ;  /* 0x000000090b0a7223 */ /* 0x000fc80000000000 */
[----:B------:R-:W-:-:S04]  /*0f00*/  FFMA R9, R14, R10, R9 ;  /* 0x0000000a0e097223 */ /* 0x000fc80000000009 */
[----:B------:R-:W-:-:S04]  /*0f10*/  FFMA R10, R11, R9, R0 ;  /* 0x000000090b0a7223 */ /* 0x000fc80000000000 */
[----:B------:R-:W-:-:S05]  /*0f20*/  FFMA R0, R14, R10, R9 ;  /* 0x0000000a0e007223 */ /* 0x000fca0000000009 */
[----:B------:R-:W-:-:S04]  /*0f30*/  SHF.R.U32.HI R3, RZ, 0x17, R0 ;  /* 0x00000017ff037819 */ /* 0x000fc80000011600 */
[----:B------:R-:W-:-:S04]  /*0f40*/  LOP3.LUT R3, R3, 0xff, RZ, 0xc0, !PT ;  /* 0x000000ff03037812 */ /* 0x000fc800078ec0ff */
[----:B------:R-:W-:-:S05]  /*0f50*/  IADD3 R11, PT, PT, R3, R8, RZ ;  /* 0x00000008030b7210 */ /* 0x000fca0007ffe0ff */
[----:B------:R-:W-:-:S05]  /*0f60*/  VIADD R3, R11, 0xffffffff ;  /* 0xffffffff0b037836 */ /* 0x000fca0000000000 */
[----:B------:R-:W-:-:S13]  /*0f70*/  ISETP.GE.U32.AND P0, PT, R3, 0xfe, PT ;  /* 0x000000fe0300780c */ /* 0x000fda0003f06070 */
[----:B------:R-:W-:Y:S05]  /*0f80*/  @!P0 BRA `(.L_x_30) ;  /* 0x0000000000808947 */ /* 0x000fea0003800000 */
[----:B------:R-:W-:-:S13]  /*0f90*/  ISETP.GT.AND P0, PT, R11, 0xfe, PT ;  /* 0x000000fe0b00780c */ /* 0x000fda0003f04270 */
[----:B------:R-:W-:Y:S05]  /*0fa0*/  @P0 BRA `(.L_x_31) ;  /* 0x00000000006c0947 */ /* 0x000fea0003800000 */
[----:B------:R-:W-:-:S13]  /*0fb0*/  ISETP.GE.AND P0, PT, R11, 0x1, PT ;  /* 0x000000010b00780c */ /* 0x000fda0003f06270 */
[----:B------:R-:W-:Y:S05]  /*0fc0*/  @P0 BRA `(.L_x_32) ;  /* 0x0000000000740947 */ /* 0x000fea0003800000 */
[----:B------:R-:W-:Y:S02]  /*0fd0*/  ISETP.GE.AND P0, PT, R11, -0x18, PT ;  /* 0xffffffe80b00780c */ /* 0x000fe40003f06270 */
[----:B------:R-:W-:-:S11]  /*0fe0*/  LOP3.LUT R0, R0, 0x80000000, RZ, 0xc0, !PT ;  /* 0x8000000000007812 */ /* 0x000fd600078ec0ff */
[----:B------:R-:W-:Y:S05]  /*0ff0*/  @!P0 BRA `(.L_x_32) ;  /* 0x0000000000688947 */ /* 0x000fea0003800000 */
[CCC-:B------:R-:W-:Y:S01]  /*1000*/  FFMA.RZ R3, R14.reuse, R10.reuse, R9.reuse ;  /* 0x0000000a0e037223 */ /* 0x1c0fe2000000c009 */
[CCC-:B------:R-:W-:Y:S01]  /*1010*/  FFMA.RM R8, R14.reuse, R10.reuse, R9.reuse ;  /* 0x0000000a0e087223 */ /* 0x1c0fe20000004009 */
[C---:B------:R-:W-:Y:S02]  /*1020*/  ISETP.NE.AND P2, PT, R11.reuse, RZ, PT ;  /* 0x000000ff0b00720c */ /* 0x040fe40003f45270 */
[----:B------:R-:W-:Y:S02]  /*1030*/  ISETP.NE.AND P1, PT, R11, RZ, PT ;  /* 0x000000ff0b00720c */ /* 0x000fe40003f25270 */
[----:B------:R-:W-:Y:S01]  /*1040*/  LOP3.LUT R7, R3, 0x7fffff, RZ, 0xc0, !PT ;  /* 0x007fffff03077812 */ /* 0x000fe200078ec0ff */
[----:B------:R-:W-:Y:S01]  /*1050*/  FFMA.RP R3, R14, R10, R9 ;  /* 0x0000000a0e037223 */ /* 0x000fe20000008009 */
[----:B------:R-:W-:Y:S02]  /*1060*/  VIADD R10, R11, 0x20 ;  /* 0x000000200b0a7836 */ /* 0x000fe40000000000 */
[----:B------:R-:W-:Y:S01]  /*1070*/  LOP3.LUT R7, R7, 0x800000, RZ, 0xfc, !PT ;  /* 0x0080000007077812 */ /* 0x000fe200078efcff */
[----:B------:R-:W-:Y:S01]  /*1080*/  IMAD.MOV R9, RZ, RZ, -R11 ;  /* 0x000000ffff097224 */ /* 0x000fe200078e0a0b */
[----:B------:R-:W-:-:S02]  /*1090*/  FSETP.NEU.FTZ.AND P0, PT, R3, R8, PT ;  /* 0x000000080300720b */ /* 0x000fc40003f1d000 */
[----:B------:R-:W-:Y:S02]  /*10a0*/  SHF.L.U32 R10, R7, R10, RZ ;  /* 0x0000000a070a7219 */ /* 0x000fe400000006ff */
[----:B------:R-:W-:Y:S02]  /*10b0*/  SEL R8, R9, RZ, P2 ;  /* 0x000000ff09087207 */ /* 0x000fe40001000000 */
[----:B------:R-:W-:Y:S02]  /*10c0*/  ISETP.NE.AND P1, PT, R10, RZ, P1 ;  /* 0x000000ff0a00720c */ /* 0x000fe40000f25270 */
[----:B------:R-:W-:Y:S02]  /*10d0*/  SHF.R.U32.HI R8, RZ, R8, R7 ;  /* 0x00000008ff087219 */ /* 0x000fe40000011607 */
[----:B------:R-:W-:Y:S02]  /*10e0*/  PLOP3.LUT P0, PT, P0, P1, PT, 0xf8, 0x8f ;  /* 0x00000000008f781c */ /* 0x000fe40000703f70 */
[----:B------:R-:W-:-:S02]  /*10f0*/  SHF.R.U32.HI R10, RZ, 0x1, R8 ;  /* 0x00000001ff0a7819 */ /* 0x000fc40000011608 */
[----:B------:R-:W-:-:S04]  /*1100*/  SEL R3, RZ, 0x1, !P0 ;  /* 0x00000001ff037807 */ /* 0x000fc80004000000 */
[----:B------:R-:W-:-:S04]  /*1110*/  LOP3.LUT R3, R3, 0x1, R10, 0xf8, !PT ;  /* 0x0000000103037812 */ /* 0x000fc800078ef80a */
[----:B------:R-:W-:-:S04]  /*1120*/  LOP3.LUT R3, R3, R8, RZ, 0xc0, !PT ;  /* 0x0000000803037212 */ /* 0x000fc800078ec0ff */
[----:B------:R-:W-:-:S04]  /*1130*/  IADD3 R3, PT, PT, R10, R3, RZ ;  /* 0x000000030a037210 */ /* 0x000fc80007ffe0ff */
[----:B------:R-:W-:Y:S01]  /*1140*/  LOP3.LUT R0, R3, R0, RZ, 0xfc, !PT ;  /* 0x0000000003007212 */ /* 0x000fe200078efcff */
[----:B------:R-:W-:Y:S06]  /*1150*/  BRA `(.L_x_32) ;  /* 0x0000000000107947 */ /* 0x000fec0003800000 */
.L_x_31:
[----:B------:R-:W-:-:S04]  /*1160*/  LOP3.LUT R0, R0, 0x80000000, RZ, 0xc0, !PT ;  /* 0x8000000000007812 */ /* 0x000fc800078ec0ff */
[----:B------:R-:W-:Y:S01]  /*1170*/  LOP3.LUT R0, R0, 0x7f800000, RZ, 0xfc, !PT ;  /* 0x7f80000000007812 */ /* 0x000fe200078efcff */
[----:B------:R-:W-:Y:S06]  /*1180*/  BRA `(.L_x_32) ;  /* 0x0000000000047947 */ /* 0x000fec0003800000 */
.L_x_30:
[----:B------:R-:W-:-:S07]  /*1190*/  IMAD R0, R8, 0x800000, R0 ;  /* 0x0080000008007824 */ /* 0x000fce00078e0200 */
.L_x_32:
[----:B------:R-:W-:Y:S05]  /*11a0*/  BSYNC.RECONVERGENT B2 ;  /* 0x0000000000027941 */ /* 0x000fea0003800200 */
.L_x_29:
[----:B------:R-:W-:Y:S05]  /*11b0*/  BRA `(.L_x_33) ;  /* 0x0000000000207947 */ /* 0x000fea0003800000 */
.L_x_28:
[----:B------:R-:W-:-:S04]  /*11c0*/  LOP3.LUT R0, R3, 0x80000000, R0, 0x48, !PT ;  /* 0x8000000003007812 */ /* 0x000fc800078e4800 */
[----:B------:R-:W-:Y:S01]  /*11d0*/  LOP3.LUT R0, R0, 0x7f800000, RZ, 0xfc, !PT ;  /* 0x7f80000000007812 */ /* 0x000fe200078efcff */
[----:B------:R-:W-:Y:S06]  /*11e0*/  BRA `(.L_x_33) ;  /* 0x0000000000147947 */ /* 0x000fec0003800000 */
.L_x_27:
[----:B------:R-:W-:Y:S01]  /*11f0*/  LOP3.LUT R0, R3, 0x80000000, R0, 0x48, !PT ;  /* 0x8000000003007812 */ /* 0x000fe200078e4800 */
[----:B------:R-:W-:Y:S06]  /*1200*/  BRA `(.L_x_33) ;  /* 0x00000000000c7947 */ /* 0x000fec0003800000 */
.L_x_26:
[----:B------:R-:W0:Y:S01]  /*1210*/  MUFU.RSQ R0, -QNAN ;  /* 0xffc0000000007908 */ /* 0x000e220000001400 */
[----:B------:R-:W-:Y:S05]  /*1220*/  BRA `(.L_x_33) ;  /* 0x0000000000047947 */ /* 0x000fea0003800000 */
.L_x_25:
[----:B------:R-:W-:-:S07]  /*1230*/  FADD.FTZ R0, R0, R3 ;  /* 0x0000000300007221 */ /* 0x000fce0000010000 */
.L_x_33:
[----:B------:R-:W-:Y:S05]  /*1240*/  BSYNC.RECONVERGENT B1 ;  /* 0x0000000000017941 */ /* 0x000fea0003800200 */
.L_x_23:
[----:B------:R-:W-:-:S04]  /*1250*/  IMAD.MOV.U32 R7, RZ, RZ, 0x0 ;  /* 0x00000000ff077424 */ /* 0x000fc800078e00ff */
[----:B0-----:R-:W-:Y:S05]  /*1260*/  RET.REL.NODEC R6 `(_Z22layer_norm_kernel_halfP6__halfPKS_S2_S2_fiii) ;  /* 0xffffffec06647950 */ /* 0x001fea0003c3ffff */
.L_x_34:
[----:B------:R-:W-:-:S00]  /*1270*/  BRA `(.L_x_34) ;  /* 0xfffffffc00fc7947 */ /* 0x000fc0000383ffff */
[----:B------:R-:W-:-:S00]  /*1280*/  NOP ;  /* 0x0000000000007918 */ /* 0x000fc00000000000 */
[----:B------:R-:W-:-:S00]  /*1290*/  NOP ;  /* 0x0000000000007918 */ /* 0x000fc00000000000 */
[----:B------:R-:W-:-:S00]  /*12a0*/  NOP ;  /* 0x0000000000007918 */ /* 0x000fc00000000000 */
[----:B------:R-:W-:-:S00]  /*12b0*/  NOP ;  /* 0x0000000000007918 */ /* 0x000fc00000000000 */
[----:B------:R-:W-:-:S00]  /*12c0*/  NOP ;  /* 0x0000000000007918 */ /* 0x000fc00000000000 */
[----:B------:R-:W-:-:S00]  /*12d0*/  NOP ;  /* 0x0000000000007918 */ /* 0x000fc00000000000 */
[----:B------:R-:W-:-:S00]  /*12e0*/  NOP ;  /* 0x0000000000007918 */ /* 0x000fc00000000000 */
[----:B------:R-:W-:-:S00]  /*12f0*/  NOP ;  /* 0x0000000000007918 */ /* 0x000fc00000000000 */
.L_x_70:


//--------------------- .text._Z23layer_norm_kernel_floatPfPKfS1_S1_fiii --------------------------
	.section	.text._Z23layer_norm_kernel_floatPfPKfS1_S1_fiii,"ax",@progbits
	.align	128
        .global         _Z23layer_norm_kernel_floatPfPKfS1_S1_fiii
        .type           _Z23layer_norm_kernel_floatPfPKfS1_S1_fiii,@function
        .size           _Z23layer_norm_kernel_floatPfPKfS1_S1_fiii,(.L_x_71 - _Z23layer_norm_kernel_floatPfPKfS1_S1_fiii)
        .other          _Z23layer_norm_kernel_floatPfPKfS1_S1_fiii,@"STO_CUDA_ENTRY STV_DEFAULT"
_Z23layer_norm_kernel_floatPfPKfS1_S1_fiii:
.text._Z23layer_norm_kernel_floatPfPKfS1_S1_fiii:
        /* <DEDUP_REMOVED lines=16> */
.L_x_39:
[----:B-1----:R-:W-:Y:S01]  /*0100*/  ISETP.GE.AND P0, PT, R3, R10, PT ;  /* 0x0000000a0300720c */ /* 0x002fe20003f06270 */
[----:B------:R-:W-:-:S12]  /*0110*/  BSSY.RECONVERGENT B1, `(.L_x_37) ;  /* 0x0000006000017945 */ /* 0x000fd80003800200 */
[----:B------:R-:W-:Y:S05]  /*0120*/  @P0 BRA `(.L_x_38) ;  /* 0x0000000000100947 */ /* 0x000fea0003800000 */
[----:B--2---:R-:W-:-:S04]  /*0130*/  IMAD R5, R12, UR8, R3 ;  /* 0x000000080c057c24 */ /* 0x004fc8000f8e0203 */
[----:B---3--:R-:W-:-:S06]  /*0140*/  IMAD.WIDE R4, R5, 0x4, R6 ;  /* 0x0000000405047825 */ /* 0x008fcc00078e0206 */
[----:B------:R-:W2:Y:S02]  /*0150*/  LDG.E R5, desc[UR6][R4.64] ;  /* 0x0000000604057981 */ /* 0x000ea4000c1e1900 */
[----:B--2---:R-:W-:-:S07]  /*0160*/  FADD R0, R0, R5 ;  /* 0x0000000500007221 */ /* 0x004fce0000000000 */
.L_x_38:
[----:B------:R-:W-:Y:S05]  /*0170*/  BSYNC.RECONVERGENT B1 ;  /* 0x0000000000017941 */ /* 0x000fea0003800200 */
.L_x_37:
[----:B0-----:R-:W-:-:S05]  /*0180*/  IMAD.IADD R3, R8, 0x1, R3 ;  /* 0x0000000108037824 */ /* 0x001fca00078e0203 */
[----:B------:R-:W-:-:S13]  /*0190*/  ISETP.GE.AND P0, PT, R3, UR5, PT ;  /* 0x0000000503007c0c */ /* 0x000fda000bf06270 */
[----:B------:R-:W-:Y:S05]  /*01a0*/  @!P0 BRA `(.L_x_39) ;  /* 0xfffffffc00d48947 */ /* 0x000fea000383ffff */
.L_x_36:
[----:B------:R-:W-:Y:S05]  /*01b0*/  BSYNC.RECONVERGENT B0 ;  /* 0x0000000000007941 */ /* 0x000fea0003800200 */
.L_x_35:
        /* <DEDUP_REMOVED lines=11> */
[----:B0-----:R-:W-:-:S07]  /*0270*/  IMAD.U32 R0, RZ, RZ, UR9 ;  /* 0x00000009ff007e24 */ /* 0x001fce000f8e00ff */
.L_x_41:
        /* <DEDUP_REMOVED lines=10> */
[----:B-1----:R-:W-:Y:S05]  /*0320*/  @P0 BRA `(.L_x_41) ;  /* 0xfffffffc00d40947 */ /* 0x002fea000383ffff */
.L_x_40:
        /* <DEDUP_REMOVED lines=17> */
[----:B--2---:R-:W-:Y:S05]  /*0440*/  CALL.REL.NOINC `($__internal_1_$__cuda_sm3x_div_rn_noftz_f32_slowpath) ;  /* 0x0000000400d87944 */ /* 0x004fea0003c00000 */
[----:B------:R-:W-:-:S07]  /*0450*/  IMAD.MOV.U32 R4, RZ, RZ, R0 ;  /* 0x000000ffff047224 */ /* 0x000fce00078e0000 */
.L_x_44:
[----:B------:R-:W0:Y:S01]  /*0460*/  S2UR UR5, SR_CgaCtaId ;  /* 0x00000000000579c3 */ /* 0x000e220000008800 */
[----:B------:R-:W-:Y:S02]  /*0470*/  UMOV UR4, 0x400 ;  /* 0x0000040000047882 */ /* 0x000fe40000000000 */
[----:B0-----:R-:W-:-:S09]  /*0480*/  ULEA UR4, UR5, UR4, 0x18 ;  /* 0x0000000405047291 */ /* 0x001fd2000f8ec0ff */
[----:B------:R1:W-:Y:S03]  /*0490*/  STS [UR4], R4 ;  /* 0x00000004ff007988 */ /* 0x0003e60008000804 */
.L_x_43:
[----:B------:R-:W-:Y:S05]  /*04a0*/  BSYNC.RECONVERGENT B0 ;  /* 0x0000000000007941 */ /* 0x000fea0003800200 */
.L_x_42:
        /* <DEDUP_REMOVED lines=12> */
[----:B------:R-:W-:Y:S02]  /*0570*/  IMAD.MOV.U32 R0, RZ, RZ, RZ ;  /* 0x000000ffff007224 */ /* 0x000fe400078e00ff */
[----:B------:R-:W-:-:S05]  /*0580*/  IMAD.MOV.U32 R3, RZ, RZ, R2 ;  /* 0x000000ffff037224 */ /* 0x000fca00078e0002 */
[----:B--2---:R-:W2:Y:S08]  /*0590*/  LDC R12, c[0x0][0x3ac] ;  /* 0x0000eb00ff0c7b82 */ /* 0x004eb00000000800 */
[----:B------:R-:W4:Y:S02]  /*05a0*/  LDC.64 R8, c[0x0][0x388] ;  /* 0x0000e200ff087b82 */ /* 0x000f240000000a00 */
.L_x_49:
[----:B0-----:R-:W-:Y:S01]  /*05b0*/  ISETP.GE.AND P0, PT, R3, R10, PT ;  /* 0x0000000a0300720c */ /* 0x001fe20003f06270 */
[----:B------:R-:W-:-:S12]  /*05c0*/  BSSY.RECONVERGENT B1, `(.L_x_47) ;  /* 0x0000007000017945 */ /* 0x000fd80003800200 */
[----:B------:R-:W-:Y:S05]  /*05d0*/  @P0 BRA `(.L_x_48) ;  /* 0x0000000000140947 */ /* 0x000fea0003800000 */
[----:B--23--:R-:W-:-:S04]  /*05e0*/  IMAD R7, R12, UR8, R3 ;  /* 0x000000080c077c24 */ /* 0x00cfc8000f8e0203 */
[----:B----4-:R-:W-:-:S06]  /*05f0*/  IMAD.WIDE R6, R7, 0x4, R8 ;  /* 0x0000000407067825 */ /* 0x010fcc00078e0208 */
[----:B------:R-:W1:Y:S02]  /*0600*/  LDG.E R7, desc[UR6][R6.64] ;  /* 0x0000000606077981 */ /* 0x000e64000c1e1900 */
[----:B-1----:R-:W-:-:S04]  /*0610*/  FADD R11, -R4, R7 ;  /* 0x00000007040b7221 */ /* 0x002fc80000000100 */
[----:B------:R-:W-:-:S07]  /*0620*/  FFMA R0, R11, R11, R0 ;  /* 0x0000000b0b007223 */ /* 0x000fce0000000000 */
.L_x_48:
[----:B------:R-:W-:Y:S05]  /*0630*/  BSYNC.RECONVERGENT B1 ;  /* 0x0000000000017941 */ /* 0x000fea0003800200 */
.L_x_47:
[----:B------:R-:W-:-:S05]  /*0640*/  VIADD R3, R3, UR9 ;  /* 0x0000000903037c36 */ /* 0x000fca0008000000 */
[----:B------:R-:W-:-:S13]  /*0650*/  ISETP.GE.AND P0, PT, R3, UR5, PT ;  /* 0x0000000503007c0c */ /* 0x000fda000bf06270 */
[----:B------:R-:W-:Y:S05]  /*0660*/  @!P0 BRA `(.L_x_49) ;  /* 0xfffffffc00d08947 */ /* 0x000fea000383ffff */
.L_x_46:
[----:B------:R-:W-:Y:S05]  /*0670*/  BSYNC.RECONVERGENT B0 ;  /* 0x0000000000007941 */ /* 0x000fea0003800200 */
.L_x_45:
[----:B------:R0:W-:Y:S01]  /*0680*/  STS [R5], R0 ;  /* 0x0000000005007388 */ /* 0x0001e20000000800 */
[----:B------:R-:W-:Y:S01]  /*0690*/  UISETP.GE.U32.AND UP0, UPT, UR9, 0x2, UPT ;  /* 0x000000020900788c */ /* 0x000fe2000bf06070 */
[----:B------:R-:W-:Y:S01]  /*06a0*/  BAR.SYNC.DEFER_BLOCKING 0x0 ;  /* 0x0000000000007b1d */ /* 0x000fe20000010000 */
[----:B------:R-:W-:-:S07]  /*06b0*/  ISETP.NE.AND P1, PT, R2, RZ, PT ;  /* 0x000000ff0200720c */ /* 0x000fce0003f25270 */
[----:B0-----:R-:W-:Y:S06]  /*06c0*/  BRA.U !UP0, `(.L_x_50) ;  /* 0x0000000108307547 */ /* 0x001fec000b800000 */
[----:B------:R-:W-:-:S07]  /*06d0*/  MOV R0, UR9 ;  /* 0x0000000900007c02 */ /* 0x000fce0008000f00 */
.L_x_51:
        /* <DEDUP_REMOVED lines=10> */
[----:B0-----:R-:W-:Y:S05]  /*0780*/  @P0 BRA `(.L_x_51) ;  /* 0xfffffffc00d40947 */ /* 0x001fea000383ffff */
.L_x_50:
        /* <DEDUP_REMOVED lines=19> */
[----:B-12---:R-:W-:Y:S05]  /*08c0*/  CALL.REL.NOINC `($__internal_1_$__cuda_sm3x_div_rn_noftz_f32_slowpath) ;  /* 0x0000000000b87944 */ /* 0x006fea0003c00000 */
.L_x_54:
[----:B------:R-:W0:Y:S01]  /*08d0*/  S2UR UR5, SR_CgaCtaId ;  /* 0x00000000000579c3 */ /* 0x000e220000008800 */
[----:B------:R-:W-:Y:S02]  /*08e0*/  UMOV UR4, 0x400 ;  /* 0x0000040000047882 */ /* 0x000fe40000000000 */
[----:B0-----:R-:W-:-:S09]  /*08f0*/  ULEA UR4, UR5, UR4, 0x18 ;  /* 0x0000000405047291 */ /* 0x001fd2000f8ec0ff */
[----:B------:R0:W-:Y:S03]  /*0900*/  STS [UR4], R0 ;  /* 0x00000000ff007988 */ /* 0x0001e60008000804 */
.L_x_53:
[----:B------:R-:W-:Y:S05]  /*0910*/  BSYNC.RECONVERGENT B0 ;  /* 0x0000000000007941 */ /* 0x000fea0003800200 */
.L_x_52:
        /* <DEDUP_REMOVED lines=21> */
.L_x_57:
[----:B0-----:R-:W-:Y:S01]  /*0a70*/  ISETP.GE.AND P0, PT, R2, UR4, PT ;  /* 0x0000000402007c0c */ /* 0x001fe2000bf06270 */
[----:B------:R-:W-:-:S12]  /*0a80*/  BSSY.RECONVERGENT B0, `(.L_x_55) ;  /* 0x000000e000007945 */ /* 0x000fd80003800200 */
[----:B------:R-:W-:Y:S05]  /*0a90*/  @P0 BRA `(.L_x_56) ;  /* 0x0000000000300947 */ /* 0x000fea0003800000 */
[----:B------:R-:W-:-:S04]  /*0aa0*/  IMAD R21, R23, UR8, R2 ;  /* 0x0000000817157c24 */ /* 0x000fc8000f8e0202 */
[----:B--2---:R-:W-:-:S04]  /*0ab0*/  IMAD.WIDE R14, R21, 0x4, R12 ;  /* 0x00000004150e7825 */ /* 0x004fc800078e020c */
[C---:B---3--:R-:W-:Y:S02]  /*0ac0*/  IMAD.WIDE R16, R2.reuse, 0x4, R6 ;  /* 0x0000000402107825 */ /* 0x048fe400078e0206 */
[----:B------:R-:W1:Y:S02]  /*0ad0*/  LDG.E R15, desc[UR6][R14.64] ;  /* 0x000000060e0f7981 */ /* 0x000e64000c1e1900 */
[----:B----4-:R-:W-:Y:S02]  /*0ae0*/  IMAD.WIDE R18, R2, 0x4, R8 ;  /* 0x0000000402127825 */ /* 0x010fe400078e0208 */
[----:B------:R-:W2:Y:S04]  /*0af0*/  LDG.E R17, desc[UR6][R16.64] ;  /* 0x0000000610117981 */ /* 0x000ea8000c1e1900 */
[----:B------:R-:W2:Y:S01]  /*0b00*/  LDG.E R19, desc[UR6][R18.64] ;  /* 0x0000000612137981 */ /* 0x000ea2000c1e1900 */
[----:B------:R-:W-:-:S04]  /*0b10*/  IMAD.WIDE R20, R21, 0x4, R10 ;  /* 0x0000000415147825 */ /* 0x000fc800078e020a */
[----:B-1----:R-:W-:-:S04]  /*0b20*/  FADD R0, -R4, R15 ;  /* 0x0000000f04007221 */ /* 0x002fc80000000100 */
[----:B------:R-:W-:-:S04]  /*0b30*/  FMUL R0, R3, R0 ;  /* 0x0000000003007220 */ /* 0x000fc80000400000 */
[----:B--2---:R-:W-:-:S05]  /*0b40*/  FFMA R5, R0, R17, R19 ;  /* 0x0000001100057223 */ /* 0x004fca0000000013 */
[----:B------:R0:W-:Y:S02]  /*0b50*/  STG.E desc[UR6][R20.64], R5 ;  /* 0x0000000514007986 */ /* 0x0001e4000c101906 */
.L_x_56:
[----:B------:R-:W-:Y:S05]  /*0b60*/  BSYNC.RECONVERGENT B0 ;  /* 0x0000000000007941 */ /* 0x000fea0003800200 */
.L_x_55:
[----:B------:R-:W-:-:S05]  /*0b70*/  VIADD R2, R2, UR9 ;  /* 0x0000000902027c36 */ /* 0x000fca0008000000 */
[----:B------:R-:W-:-:S13]  /*0b80*/  ISETP.GE.AND P0, PT, R2, UR5, PT ;  /* 0x0000000502007c0c */ /* 0x000fda000bf06270 */
[----:B------:R-:W-:Y:S05]  /*0b90*/  @!P0 BRA `(.L_x_57) ;  /* 0xfffffffc00b48947 */ /* 0x000fea000383ffff */
[----:B------:R-:W-:Y:S05]  /*0ba0*/  EXIT ;  /* 0x000000000000794d */ /* 0x000fea0003800000 */
        .weak           $__internal_1_$__cuda_sm3x_div_rn_noftz_f32_slowpath
        .type           $__internal_1_$__cuda_sm3x_div_rn_noftz_f32_slowpath,@function
        .size           $__internal_1_$__cuda_sm3x_div_rn_noftz_f32_slowpath,(.L_x_71 - $__internal_1_$__cuda_sm3x_div_rn_noftz_f32_slowpath)
$__internal_1_$__cuda_sm3x_div_rn_noftz_f32_slowpath:
[----:B------:R-:W-:Y:S01]  /*0bb0*/  SHF.R.U32.HI R8, RZ, 0x17, R3 ;  /* 0x00000017ff087819 */ /* 0x000fe20000011603 */
[----:B------:R-:W-:Y:S01]  /*0bc0*/  BSSY.RECONVERGENT B1, `(.L_x_58) ;  /* 0x0000062000017945 */ /* 0x000fe20003800200 */
[----:B------:R-:W-:Y:S02]  /*0bd0*/  SHF.R.U32.HI R7, RZ, 0x17, R0 ;  /* 0x00000017ff077819 */ /* 0x000fe40000011600 */
[----:B------:R-:W-:Y:S02]  /*0be0*/  LOP3.LUT R12, R8, 0xff, RZ, 0xc0, !PT ;  /* 0x000000ff080c7812 */ /* 0x000fe400078ec0ff */
[----:B------:R-:W-:Y:S02]  /*0bf0*/  LOP3.LUT R10, R7, 0xff, RZ, 0xc0, !PT ;  /* 0x000000ff070a7812 */ /* 0x000fe400078ec0ff */
[----:B------:R-:W-:-:S03]  /*0c00*/  IADD3 R9, PT, PT, R12, -0x1, RZ ;  /* 0xffffffff0c097810 */ /* 0x000fc60007ffe0ff */
[----:B------:R-:W-:Y:S01]  /*0c10*/  VIADD R8, R10, 0xffffffff ;  /* 0xffffffff0a087836 */ /* 0x000fe20000000000 */
        /* <DEDUP_REMOVED lines=25> */
[----:B------:R-:W-:Y:S02]  /*0db0*/  @!P1 FFMA R3, R3, 1.84467440737095516160e+19, RZ ;  /* 0x5f80000003039823 */ /* 0x000fe400000000ff */
[----:B------:R-:W-:-:S07]  /*0dc0*/  @!P1 VIADD R7, R7, 0x40 ;  /* 0x0000004007079836 */ /* 0x000fce0000000000 */
.L_x_59:
[----:B------:R-:W-:Y:S01]  /*0dd0*/  LEA R8, R12, 0xc0800000, 0x17 ;  /* 0xc08000000c087811 */ /* 0x000fe200078eb8ff */
[----:B------:R-:W-:Y:S03]  /*0de0*/  BSSY.RECONVERGENT B2, `(.L_x_64) ;  /* 0x0000036000027945 */ /* 0x000fe60003800200 */
[----:B------:R-:W-:Y:S01]  /*0df0*/  IADD3 R8, PT, PT, -R8, R3, RZ ;  /* 0x0000000308087210 */ /* 0x000fe20007ffe1ff */
[----:B------:R-:W-:-:S03]  /*0e00*/  VIADD R3, R10, 0xffffff81 ;  /* 0xffffff810a037836 */ /* 0x000fc60000000000 */
        /* <DEDUP_REMOVED lines=13> */
[----:B------:R-:W-:-:S05]  /*0ee0*/  LOP3.LUT R3, R3, 0xff, RZ, 0xc0, !PT ;  /* 0x000000ff03037812 */ /* 0x000fca00078ec0ff */
[----:B------:R-:W-:-:S04]  /*0ef0*/  IMAD.IADD R11, R3, 0x1, R8 ;  /* 0x00000001030b7824 */ /* 0x000fc800078e0208 */
        /* <DEDUP_REMOVED lines=16> */
[C---:B------:R-:W-:Y:S01]  /*1000*/  VIADD R10, R11.reuse, 0x20 ;  /* 0x000000200b0a7836 */ /* 0x040fe20000000000 */
[----:B------:R-:W-:Y:S02]  /*1010*/  IADD3 R9, PT, PT, -R11, RZ, RZ ;  /* 0x000000ff0b097210 */ /* 0x000fe40007ffe1ff */
[----:B------:R-:W-:-:S02]  /*1020*/  LOP3.LUT R7, R7, 0x800000, RZ, 0xfc, !PT ;  /* 0x0080000007077812 */ /* 0x000fc400078efcff */
[----:B------:R-:W-:Y:S02]  /*1030*/  FSETP.NEU.FTZ.AND P0, PT, R3, R8, PT ;  /* 0x000000080300720b */ /* 0x000fe40003f1d000 */
[----:B------:R-:W-:Y:S02]  /*1040*/  SHF.L.U32 R10, R7, R10, RZ ;  /* 0x0000000a070a7219 */ /* 0x000fe400000006ff */
[----:B------:R-:W-:Y:S02]  /*1050*/  SEL R8, R9, RZ, P2 ;  /* 0x000000ff09087207 */ /* 0x000fe40001000000 */
[----:B------:R-:W-:Y:S02]  /*1060*/  ISETP.NE.AND P1, PT, R10, RZ, P1 ;  /* 0x000000ff0a00720c */ /* 0x000fe40000f25270 */
[----:B------:R-:W-:Y:S02]  /*1070*/  SHF.R.U32.HI R8, RZ, R8, R7 ;  /* 0x00000008ff087219 */ /* 0x000fe40000011607 */
[----:B------:R-:W-:-:S02]  /*1080*/  PLOP3.LUT P0, PT, P0, P1, PT, 0xf8, 0x8f ;  /* 0x00000000008f781c */ /* 0x000fc40000703f70 */
[----:B------:R-:W-:Y:S02]  /*1090*/  SHF.R.U32.HI R10, RZ, 0x1, R8 ;  /* 0x00000001ff0a7819 */ /* 0x000fe40000011608 */
[----:B------:R-:W-:-:S04]  /*10a0*/  SEL R3, RZ, 0x1, !P0 ;  /* 0x00000001ff037807 */ /* 0x000fc80004000000 */
[----:B------:R-:W-:-:S04]  /*10b0*/  LOP3.LUT R3, R3, 0x1, R10, 0xf8, !PT ;  /* 0x0000000103037812 */ /* 0x000fc800078ef80a */
[----:B------:R-:W-:-:S05]  /*10c0*/  LOP3.LUT R3, R3, R8, RZ, 0xc0, !PT ;  /* 0x0000000803037212 */ /* 0x000fca00078ec0ff */
[----:B------:R-:W-:-:S05]  /*10d0*/  IMAD.IADD R3, R10, 0x1, R3 ;  /* 0x000000010a037824 */ /* 0x000fca00078e0203 */
[----:B------:R-:W-:Y:S01]  /*10e0*/  LOP3.LUT R0, R3, R0, RZ, 0xfc, !PT ;  /* 0x0000000003007212 */ /* 0x000fe200078efcff */
[----:B------:R-:W-:Y:S06]  /*10f0*/  BRA `(.L_x_67) ;  /* 0x0000000000107947 */ /* 0x000fec0003800000 */
.L_x_66:
[----:B------:R-:W-:-:S04]  /*1100*/  LOP3.LUT R0, R0, 0x80000000, RZ, 0xc0, !PT ;  /* 0x8000000000007812 */ /* 0x000fc800078ec0ff */
[----:B------:R-:W-:Y:S01]  /*1110*/  LOP3.LUT R0, R0, 0x7f800000, RZ, 0xfc, !PT ;  /* 0x7f80000000007812 */ /* 0x000fe200078efcff */
[----:B------:R-:W-:Y:S06]  /*1120*/  BRA `(.L_x_67) ;  /* 0x0000000000047947 */ /* 0x000fec0003800000 */
.L_x_65:
[----:B------:R-:W-:-:S07]  /*1130*/  IMAD R0, R8, 0x800000, R0 ;  /* 0x0080000008007824 */ /* 0x000fce00078e0200 */
.L_x_67:
[----:B------:R-:W-:Y:S05]  /*1140*/  BSYNC.RECONVERGENT B2 ;  /* 0x0000000000027941 */ /* 0x000fea0003800200 */
.L_x_64:
[----:B------:R-:W-:Y:S05]  /*1150*/  BRA `(.L_x_68) ;  /* 0x0000000000207947 */ /* 0x000fea0003800000 */
.L_x_63:
[----:B------:R-:W-:-:S04]  /*1160*/  LOP3.LUT R0, R3, 0x80000000, R0, 0x48, !PT ;  /* 0x8000000003007812 */ /* 0x000fc800078e4800 */
[----:B------:R-:W-:Y:S01]  /*1170*/  LOP3.LUT R0, R0, 0x7f800000, RZ, 0xfc, !PT ;  /* 0x7f80000000007812 */ /* 0x000fe200078efcff */
[----:B------:R-:W-:Y:S06]  /*1180*/  BRA `(.L_x_68) ;  /* 0x0000000000147947 */ /* 0x000fec0003800000 */
.L_x_62:
[----:B------:R-:W-:Y:S01]  /*1190*/  LOP3.LUT R0, R3, 0x80000000, R0, 0x48, !PT ;  /* 0x8000000003007812 */ /* 0x000fe200078e4800 */
[----:B------:R-:W-:Y:S06]  /*11a0*/  BRA `(.L_x_68) ;  /* 0x00000000000c7947 */ /* 0x000fec0003800000 */
.L_x_61:
[----:B------:R-:W0:Y:S01]  /*11b0*/  MUFU.RSQ R0, -QNAN ;  /* 0xffc0000000007908 */ /* 0x000e220000001400 */
[----:B------:R-:W-:Y:S05]  /*11c0*/  BRA `(.L_x_68) ;  /* 0x0000000000047947 */ /* 0x000fea0003800000 */
.L_x_60:
[----:B------:R-:W-:-:S07]  /*11d0*/  FADD.FTZ R0, R0, R3 ;  /* 0x0000000300007221 */ /* 0x000fce0000010000 */
.L_x_68:
[----:B------:R-:W-:Y:S05]  /*11e0*/  BSYNC.RECONVERGENT B1 ;  /* 0x0000000000017941 */ /* 0x000fea0003800200 */
.L_x_58:
[----:B------:R-:W-:-:S04]  /*11f0*/  IMAD.MOV.U32 R7, RZ, RZ, 0x0 ;  /* 0x00000000ff077424 */ /* 0x000fc800078e00ff */
[----:B0-----:R-:W-:Y:S05]  /*1200*/  RET.REL.NODEC R6 `(_Z23layer_norm_kernel_floatPfPKfS1_S1_fiii) ;  /* 0xffffffec067c7950 */ /* 0x001fea0003c3ffff */
.L_x_69:
        /* <DEDUP_REMOVED lines=15> */
.L_x_71:


//--------------------- .nv.shared._Z22layer_norm_kernel_halfP6__halfPKS_S2_S2_fiii --------------------------
	.section	.nv.shared._Z22layer_norm_kernel_halfP6__halfPKS_S2_S2_fiii,"aw",@nobits
	.sectionflags	@""
	.align	16
.nv.shared._Z22layer_norm_kernel_halfP6__halfPKS_S2_S2_fiii:
	.zero		1040


//--------------------- .nv.shared.reserved.0     --------------------------
	.section	.nv.shared.reserved.0,"aw",@nobits
	.weak		__nv_reservedSMEM_offset_0_alias
	.size		__nv_reservedSMEM_offset_0_alias, 0, 64
	.other		__nv_reservedSMEM_offset_0_alias,@"STO_CUDA_RESERVED_SHARED STV_DEFAULT"
__nv_reservedSMEM_offset_0_alias:
	.zero		0
	.zero		64


//--------------------- .nv.shared._Z23layer_norm_kernel_floatPfPKfS1_S1_fiii --------------------------
	.section	.nv.shared._Z23layer_norm_kernel_floatPfPKfS1_S1_fiii,"aw",@nobits
	.sectionflags	@""
	.align	16
.nv.shared._Z23layer_norm_kernel_floatPfPKfS1_S1_fiii:
	.zero		1040


//--------------------- .nv.constant0._Z22layer_norm_kernel_halfP6__halfPKS_S2_S2_fiii --------------------------
	.section	.nv.constant0._Z22layer_norm_kernel_halfP6__halfPKS_S2_S2_fiii,"a",@progbits
	.sectionflags	@""
	.align	4
.nv.constant0._Z22layer_norm_kernel_halfP6__halfPKS_S2_S2_fiii:
	.zero		944


//--------------------- .nv.constant0._Z23layer_norm_kernel_floatPfPKfS1_S1_fiii --------------------------
	.section	.nv.constant0._Z23layer_norm_kernel_floatPfPKfS1_S1_fiii,"a",@progbits
	.sectionflags	@""
	.align	4
.nv.constant0._Z23layer_norm_kernel_floatPfPKfS1_S1_fiii:
	.zero		944


//--------------------- SYMBOLS --------------------------

	.type		.nv.reservedSmem.offset0,@object
	.size		.nv.reservedSmem.offset0,0x4
	.type		.nv.reservedSmem.cap,@object
	.size		.nv.reservedSmem.cap,0x4
